//
// Generated by NVIDIA NVVM Compiler
//
// Compiler Build ID: CL-36424714
// Cuda compilation tools, release 13.0, V13.0.88
// Based on NVVM 20.0.0
//

.version 9.0
.target sm_100
.address_size 64

	// .globl	_Z6MVmultPfS_S_iiff

.visible .entry _Z6MVmultPfS_S_iiff(
	.param .u64 .ptr .align 1 _Z6MVmultPfS_S_iiff_param_0,
	.param .u64 .ptr .align 1 _Z6MVmultPfS_S_iiff_param_1,
	.param .u64 .ptr .align 1 _Z6MVmultPfS_S_iiff_param_2,
	.param .u32 _Z6MVmultPfS_S_iiff_param_3,
	.param .u32 _Z6MVmultPfS_S_iiff_param_4,
	.param .f32 _Z6MVmultPfS_S_iiff_param_5,
	.param .f32 _Z6MVmultPfS_S_iiff_param_6
)
{
	.reg .pred 	%p<12>;
	.reg .b32 	%r<31>;
	.reg .b32 	%f<71>;
	.reg .b64 	%rd<28>;

	ld.param.u64 	%rd9, [_Z6MVmultPfS_S_iiff_param_0];
	ld.param.u64 	%rd10, [_Z6MVmultPfS_S_iiff_param_1];
	ld.param.u64 	%rd8, [_Z6MVmultPfS_S_iiff_param_2];
	ld.param.u32 	%r17, [_Z6MVmultPfS_S_iiff_param_3];
	ld.param.u32 	%r16, [_Z6MVmultPfS_S_iiff_param_4];
	ld.param.f32 	%f9, [_Z6MVmultPfS_S_iiff_param_6];
	cvta.to.global.u64 	%rd1, %rd10;
	cvta.to.global.u64 	%rd2, %rd9;
	mov.u32 	%r18, %ctaid.x;
	mov.u32 	%r19, %ntid.x;
	mov.u32 	%r20, %tid.x;
	mad.lo.s32 	%r1, %r18, %r19, %r20;
	setp.ge.s32 	%p1, %r1, %r17;
	setp.lt.s32 	%p2, %r16, 1;
	or.pred  	%p3, %p1, %p2;
	@%p3 bra 	$L__BB0_12;
	cvta.to.global.u64 	%rd11, %rd8;
	mul.lo.s32 	%r2, %r16, %r1;
	mul.wide.s32 	%rd12, %r1, 4;
	add.s64 	%rd3, %rd11, %rd12;
	ld.global.f32 	%f68, [%rd3];
	and.b32  	%r3, %r16, 7;
	setp.lt.u32 	%p4, %r16, 8;
	mov.b32 	%r29, 0;
	@%p4 bra 	$L__BB0_4;
	and.b32  	%r29, %r16, 2147483640;
	neg.s32 	%r27, %r29;
	add.s64 	%rd4, %rd2, 16;
	add.s64 	%rd27, %rd1, 16;
	mov.u32 	%r26, %r2;
$L__BB0_3:
	.pragma "nounroll";
	mul.wide.s32 	%rd13, %r26, 4;
	add.s64 	%rd14, %rd4, %rd13;
	ld.global.f32 	%f10, [%rd14+-16];
	ld.global.f32 	%f11, [%rd27+-16];
	mul.f32 	%f12, %f10, %f11;
	fma.rn.f32 	%f13, %f9, %f12, %f68;
	st.global.f32 	[%rd3], %f13;
	ld.global.f32 	%f14, [%rd14+-12];
	ld.global.f32 	%f15, [%rd27+-12];
	mul.f32 	%f16, %f14, %f15;
	fma.rn.f32 	%f17, %f9, %f16, %f13;
	st.global.f32 	[%rd3], %f17;
	ld.global.f32 	%f18, [%rd14+-8];
	ld.global.f32 	%f19, [%rd27+-8];
	mul.f32 	%f20, %f18, %f19;
	fma.rn.f32 	%f21, %f9, %f20, %f17;
	st.global.f32 	[%rd3], %f21;
	ld.global.f32 	%f22, [%rd14+-4];
	ld.global.f32 	%f23, [%rd27+-4];
	mul.f32 	%f24, %f22, %f23;
	fma.rn.f32 	%f25, %f9, %f24, %f21;
	st.global.f32 	[%rd3], %f25;
	ld.global.f32 	%f26, [%rd14];
	ld.global.f32 	%f27, [%rd27];
	mul.f32 	%f28, %f26, %f27;
	fma.rn.f32 	%f29, %f9, %f28, %f25;
	st.global.f32 	[%rd3], %f29;
	ld.global.f32 	%f30, [%rd14+4];
	ld.global.f32 	%f31, [%rd27+4];
	mul.f32 	%f32, %f30, %f31;
	fma.rn.f32 	%f33, %f9, %f32, %f29;
	st.global.f32 	[%rd3], %f33;
	ld.global.f32 	%f34, [%rd14+8];
	ld.global.f32 	%f35, [%rd27+8];
	mul.f32 	%f36, %f34, %f35;
	fma.rn.f32 	%f37, %f9, %f36, %f33;
	st.global.f32 	[%rd3], %f37;
	ld.global.f32 	%f38, [%rd14+12];
	ld.global.f32 	%f39, [%rd27+12];
	mul.f32 	%f40, %f38, %f39;
	fma.rn.f32 	%f68, %f9, %f40, %f37;
	st.global.f32 	[%rd3], %f68;
	add.s32 	%r27, %r27, 8;
	add.s32 	%r26, %r26, 8;
	add.s64 	%rd27, %rd27, 32;
	setp.ne.s32 	%p5, %r27, 0;
	@%p5 bra 	$L__BB0_3;
$L__BB0_4:
	setp.eq.s32 	%p6, %r3, 0;
	@%p6 bra 	$L__BB0_12;
	and.b32  	%r11, %r16, 3;
	setp.lt.u32 	%p7, %r3, 4;
	@%p7 bra 	$L__BB0_7;
	add.s32 	%r22, %r29, %r2;
	mul.wide.s32 	%rd15, %r22, 4;
	add.s64 	%rd16, %rd2, %rd15;
	ld.global.f32 	%f41, [%rd16];
	mul.wide.u32 	%rd17, %r29, 4;
	add.s64 	%rd18, %rd1, %rd17;
	ld.global.f32 	%f42, [%rd18];
	mul.f32 	%f43, %f41, %f42;
	fma.rn.f32 	%f44, %f9, %f43, %f68;
	st.global.f32 	[%rd3], %f44;
	ld.global.f32 	%f45, [%rd16+4];
	ld.global.f32 	%f46, [%rd18+4];
	mul.f32 	%f47, %f45, %f46;
	fma.rn.f32 	%f48, %f9, %f47, %f44;
	st.global.f32 	[%rd3], %f48;
	ld.global.f32 	%f49, [%rd16+8];
	ld.global.f32 	%f50, [%rd18+8];
	mul.f32 	%f51, %f49, %f50;
	fma.rn.f32 	%f52, %f9, %f51, %f48;
	st.global.f32 	[%rd3], %f52;
	ld.global.f32 	%f53, [%rd16+12];
	ld.global.f32 	%f54, [%rd18+12];
	mul.f32 	%f55, %f53, %f54;
	fma.rn.f32 	%f68, %f9, %f55, %f52;
	st.global.f32 	[%rd3], %f68;
	add.s32 	%r29, %r29, 4;
$L__BB0_7:
	setp.eq.s32 	%p8, %r11, 0;
	@%p8 bra 	$L__BB0_12;
	setp.eq.s32 	%p9, %r11, 1;
	@%p9 bra 	$L__BB0_10;
	add.s32 	%r23, %r29, %r2;
	mul.wide.s32 	%rd19, %r23, 4;
	add.s64 	%rd20, %rd2, %rd19;
	ld.global.f32 	%f56, [%rd20];
	mul.wide.u32 	%rd21, %r29, 4;
	add.s64 	%rd22, %rd1, %rd21;
	ld.global.f32 	%f57, [%rd22];
	mul.f32 	%f58, %f56, %f57;
	fma.rn.f32 	%f59, %f9, %f58, %f68;
	st.global.f32 	[%rd3], %f59;
	ld.global.f32 	%f60, [%rd20+4];
	ld.global.f32 	%f61, [%rd22+4];
	mul.f32 	%f62, %f60, %f61;
	fma.rn.f32 	%f68, %f9, %f62, %f59;
	st.global.f32 	[%rd3], %f68;
	add.s32 	%r29, %r29, 2;
$L__BB0_10:
	and.b32  	%r24, %r16, 1;
	setp.eq.b32 	%p10, %r24, 1;
	not.pred 	%p11, %p10;
	@%p11 bra 	$L__BB0_12;
	add.s32 	%r25, %r29, %r2;
	mul.wide.s32 	%rd23, %r25, 4;
	add.s64 	%rd24, %rd2, %rd23;
	ld.global.f32 	%f63, [%rd24];
	mul.wide.u32 	%rd25, %r29, 4;
	add.s64 	%rd26, %rd1, %rd25;
	ld.global.f32 	%f64, [%rd26];
	mul.f32 	%f65, %f63, %f64;
	fma.rn.f32 	%f66, %f9, %f65, %f68;
	st.global.f32 	[%rd3], %f66;
$L__BB0_12:
	ret;

}
	// .globl	_Z5VVAddPfS_S_ii
.visible .entry _Z5VVAddPfS_S_ii(
	.param .u64 .ptr .align 1 _Z5VVAddPfS_S_ii_param_0,
	.param .u64 .ptr .align 1 _Z5VVAddPfS_S_ii_param_1,
	.param .u64 .ptr .align 1 _Z5VVAddPfS_S_ii_param_2,
	.param .u32 _Z5VVAddPfS_S_ii_param_3,
	.param .u32 _Z5VVAddPfS_S_ii_param_4
)
{
	.reg .pred 	%p<2>;
	.reg .b32 	%r<7>;
	.reg .b32 	%f<5>;
	.reg .b64 	%rd<11>;

	ld.param.u64 	%rd1, [_Z5VVAddPfS_S_ii_param_0];
	ld.param.u64 	%rd2, [_Z5VVAddPfS_S_ii_param_1];
	ld.param.u64 	%rd3, [_Z5VVAddPfS_S_ii_param_2];
	ld.param.u32 	%r3, [_Z5VVAddPfS_S_ii_param_3];
	ld.param.u32 	%r2, [_Z5VVAddPfS_S_ii_param_4];
	mov.u32 	%r4, %tid.x;
	mov.u32 	%r5, %ctaid.x;
	mov.u32 	%r6, %ntid.x;
	mad.lo.s32 	%r1, %r5, %r6, %r4;
	setp.ge.s32 	%p1, %r1, %r3;
	@%p1 bra 	$L__BB1_2;
	cvta.to.global.u64 	%rd4, %rd1;
	cvta.to.global.u64 	%rd5, %rd2;
	cvta.to.global.u64 	%rd6, %rd3;
	mul.wide.s32 	%rd7, %r1, 4;
	add.s64 	%rd8, %rd4, %rd7;
	ld.global.f32 	%f1, [%rd8];
	add.s64 	%rd9, %rd5, %rd7;
	ld.global.f32 	%f2, [%rd9];
	cvt.rn.f32.s32 	%f3, %r2;
	fma.rn.f32 	%f4, %f2, %f3, %f1;
	add.s64 	%rd10, %rd6, %rd7;
	st.global.f32 	[%rd10], %f4;
$L__BB1_2:
	ret;

}
	// .globl	_Z6VCMultPffS_i
.visible .entry _Z6VCMultPffS_i(
	.param .u64 .ptr .align 1 _Z6VCMultPffS_i_param_0,
	.param .f32 _Z6VCMultPffS_i_param_1,
	.param .u64 .ptr .align 1 _Z6VCMultPffS_i_param_2,
	.param .u32 _Z6VCMultPffS_i_param_3
)
{
	.reg .pred 	%p<2>;
	.reg .b32 	%r<6>;
	.reg .b32 	%f<4>;
	.reg .b64 	%rd<8>;

	ld.param.u64 	%rd1, [_Z6VCMultPffS_i_param_0];
	ld.param.f32 	%f1, [_Z6VCMultPffS_i_param_1];
	ld.param.u64 	%rd2, [_Z6VCMultPffS_i_param_2];
	ld.param.u32 	%r2, [_Z6VCMultPffS_i_param_3];
	mov.u32 	%r3, %tid.x;
	mov.u32 	%r4, %ctaid.x;
	mov.u32 	%r5, %ntid.x;
	mad.lo.s32 	%r1, %r4, %r5, %r3;
	setp.ge.s32 	%p1, %r1, %r2;
	@%p1 bra 	$L__BB2_2;
	cvta.to.global.u64 	%rd3, %rd1;
	cvta.to.global.u64 	%rd4, %rd2;
	mul.wide.s32 	%rd5, %r1, 4;
	add.s64 	%rd6, %rd3, %rd5;
	ld.global.f32 	%f2, [%rd6];
	mul.f32 	%f3, %f1, %f2;
	add.s64 	%rd7, %rd4, %rd5;
	st.global.f32 	[%rd7], %f3;
$L__BB2_2:
	ret;

}
	// .globl	_Z5trainPeS_S_eii
.visible .entry _Z5trainPeS_S_eii(
	.param .u64 .ptr .align 1 _Z5trainPeS_S_eii_param_0,
	.param .u64 .ptr .align 1 _Z5trainPeS_S_eii_param_1,
	.param .u64 .ptr .align 1 _Z5trainPeS_S_eii_param_2,
	.param .f64 _Z5trainPeS_S_eii_param_3,
	.param .u32 _Z5trainPeS_S_eii_param_4,
	.param .u32 _Z5trainPeS_S_eii_param_5
)
{
	.reg .pred 	%p<14>;
	.reg .b32 	%r<28>;
	.reg .b64 	%rd<41>;
	.reg .b64 	%fd<155>;

	ld.param.u64 	%rd13, [_Z5trainPeS_S_eii_param_0];
	ld.param.u64 	%rd11, [_Z5trainPeS_S_eii_param_1];
	ld.param.u64 	%rd12, [_Z5trainPeS_S_eii_param_2];
	ld.param.u32 	%r13, [_Z5trainPeS_S_eii_param_4];
	ld.param.u32 	%r14, [_Z5trainPeS_S_eii_param_5];
	cvta.to.global.u64 	%rd1, %rd11;
	cvta.to.global.u64 	%rd2, %rd12;
	cvta.to.global.u64 	%rd3, %rd13;
	mov.u32 	%r15, %ctaid.x;
	mov.u32 	%r16, %ntid.x;
	mov.u32 	%r17, %tid.x;
	mad.lo.s32 	%r1, %r15, %r16, %r17;
	setp.ge.s32 	%p1, %r1, %r14;
	@%p1 bra 	$L__BB3_19;
	setp.lt.s32 	%p2, %r13, 1;
	mov.f64 	%fd154, 0d0000000000000000;
	@%p2 bra 	$L__BB3_13;
	ld.global.v2.f64 	{%fd1, %fd2}, [%rd2];
	ld.global.f64 	%fd3, [%rd2+16];
	setp.lt.u32 	%p3, %r13, 8;
	mov.f64 	%fd154, 0d0000000000000000;
	mov.b32 	%r26, 0;
	@%p3 bra 	$L__BB3_5;
	and.b32  	%r26, %r13, 2147483640;
	neg.s32 	%r24, %r26;
	add.s64 	%rd39, %rd1, 32;
	mov.f64 	%fd154, 0d0000000000000000;
	mul.wide.u32 	%rd14, %r13, 8;
	mov.u64 	%rd40, %rd3;
$L__BB3_4:
	.pragma "nounroll";
	ld.global.v2.f64 	{%fd21, %fd22}, [%rd40];
	fma.rn.f64 	%fd23, %fd2, %fd21, %fd1;
	add.s64 	%rd15, %rd40, %rd14;
	ld.global.v2.f64 	{%fd24, %fd25}, [%rd15];
	fma.rn.f64 	%fd26, %fd3, %fd24, %fd23;
	ld.global.v2.f64 	{%fd27, %fd28}, [%rd39+-32];
	sub.f64 	%fd29, %fd26, %fd27;
	add.f64 	%fd30, %fd154, %fd29;
	fma.rn.f64 	%fd31, %fd2, %fd22, %fd1;
	fma.rn.f64 	%fd32, %fd3, %fd25, %fd31;
	sub.f64 	%fd33, %fd32, %fd28;
	add.f64 	%fd34, %fd30, %fd33;
	ld.global.v2.f64 	{%fd35, %fd36}, [%rd40+16];
	fma.rn.f64 	%fd37, %fd2, %fd35, %fd1;
	ld.global.v2.f64 	{%fd38, %fd39}, [%rd15+16];
	fma.rn.f64 	%fd40, %fd3, %fd38, %fd37;
	ld.global.v2.f64 	{%fd41, %fd42}, [%rd39+-16];
	sub.f64 	%fd43, %fd40, %fd41;
	add.f64 	%fd44, %fd34, %fd43;
	fma.rn.f64 	%fd45, %fd2, %fd36, %fd1;
	fma.rn.f64 	%fd46, %fd3, %fd39, %fd45;
	sub.f64 	%fd47, %fd46, %fd42;
	add.f64 	%fd48, %fd44, %fd47;
	ld.global.v2.f64 	{%fd49, %fd50}, [%rd40+32];
	fma.rn.f64 	%fd51, %fd2, %fd49, %fd1;
	ld.global.v2.f64 	{%fd52, %fd53}, [%rd15+32];
	fma.rn.f64 	%fd54, %fd3, %fd52, %fd51;
	ld.global.v2.f64 	{%fd55, %fd56}, [%rd39];
	sub.f64 	%fd57, %fd54, %fd55;
	add.f64 	%fd58, %fd48, %fd57;
	fma.rn.f64 	%fd59, %fd2, %fd50, %fd1;
	fma.rn.f64 	%fd60, %fd3, %fd53, %fd59;
	sub.f64 	%fd61, %fd60, %fd56;
	add.f64 	%fd62, %fd58, %fd61;
	ld.global.v2.f64 	{%fd63, %fd64}, [%rd40+48];
	fma.rn.f64 	%fd65, %fd2, %fd63, %fd1;
	ld.global.v2.f64 	{%fd66, %fd67}, [%rd15+48];
	fma.rn.f64 	%fd68, %fd3, %fd66, %fd65;
	ld.global.v2.f64 	{%fd69, %fd70}, [%rd39+16];
	sub.f64 	%fd71, %fd68, %fd69;
	add.f64 	%fd72, %fd62, %fd71;
	fma.rn.f64 	%fd73, %fd2, %fd64, %fd1;
	fma.rn.f64 	%fd74, %fd3, %fd67, %fd73;
	sub.f64 	%fd75, %fd74, %fd70;
	add.f64 	%fd154, %fd72, %fd75;
	add.s32 	%r24, %r24, 8;
	add.s64 	%rd40, %rd40, 64;
	add.s64 	%rd39, %rd39, 64;
	setp.ne.s32 	%p4, %r24, 0;
	@%p4 bra 	$L__BB3_4;
$L__BB3_5:
	and.b32  	%r7, %r13, 7;
	setp.eq.s32 	%p5, %r7, 0;
	@%p5 bra 	$L__BB3_13;
	setp.lt.u32 	%p6, %r7, 4;
	@%p6 bra 	$L__BB3_8;
	ld.param.u64 	%rd36, [_Z5trainPeS_S_eii_param_1];
	mul.wide.u32 	%rd16, %r26, 8;
	add.s64 	%rd17, %rd3, %rd16;
	ld.global.v2.f64 	{%fd77, %fd78}, [%rd17];
	fma.rn.f64 	%fd79, %fd2, %fd77, %fd1;
	add.s32 	%r20, %r26, %r13;
	mul.wide.u32 	%rd18, %r20, 8;
	add.s64 	%rd19, %rd3, %rd18;
	ld.global.v2.f64 	{%fd80, %fd81}, [%rd19];
	fma.rn.f64 	%fd82, %fd3, %fd80, %fd79;
	cvta.to.global.u64 	%rd20, %rd36;
	add.s64 	%rd21, %rd20, %rd16;
	ld.global.v2.f64 	{%fd83, %fd84}, [%rd21];
	sub.f64 	%fd85, %fd82, %fd83;
	add.f64 	%fd86, %fd154, %fd85;
	fma.rn.f64 	%fd87, %fd2, %fd78, %fd1;
	fma.rn.f64 	%fd88, %fd3, %fd81, %fd87;
	sub.f64 	%fd89, %fd88, %fd84;
	add.f64 	%fd90, %fd86, %fd89;
	ld.global.v2.f64 	{%fd91, %fd92}, [%rd17+16];
	fma.rn.f64 	%fd93, %fd2, %fd91, %fd1;
	mul.wide.u32 	%rd22, %r13, 8;
	add.s64 	%rd23, %rd17, %rd22;
	ld.global.v2.f64 	{%fd94, %fd95}, [%rd23+16];
	fma.rn.f64 	%fd96, %fd3, %fd94, %fd93;
	ld.global.v2.f64 	{%fd97, %fd98}, [%rd21+16];
	sub.f64 	%fd99, %fd96, %fd97;
	add.f64 	%fd100, %fd90, %fd99;
	fma.rn.f64 	%fd101, %fd2, %fd92, %fd1;
	fma.rn.f64 	%fd102, %fd3, %fd95, %fd101;
	sub.f64 	%fd103, %fd102, %fd98;
	add.f64 	%fd154, %fd100, %fd103;
	add.s32 	%r26, %r26, 4;
$L__BB3_8:
	and.b32  	%r10, %r13, 3;
	setp.eq.s32 	%p7, %r10, 0;
	@%p7 bra 	$L__BB3_13;
	ld.param.u64 	%rd37, [_Z5trainPeS_S_eii_param_1];
	cvta.to.global.u64 	%rd9, %rd37;
	setp.eq.s32 	%p8, %r10, 1;
	@%p8 bra 	$L__BB3_11;
	mul.wide.u32 	%rd24, %r26, 8;
	add.s64 	%rd25, %rd3, %rd24;
	ld.global.v2.f64 	{%fd105, %fd106}, [%rd25];
	fma.rn.f64 	%fd107, %fd2, %fd105, %fd1;
	add.s32 	%r21, %r26, %r13;
	mul.wide.u32 	%rd26, %r21, 8;
	add.s64 	%rd27, %rd3, %rd26;
	ld.global.v2.f64 	{%fd108, %fd109}, [%rd27];
	fma.rn.f64 	%fd110, %fd3, %fd108, %fd107;
	add.s64 	%rd28, %rd9, %rd24;
	ld.global.v2.f64 	{%fd111, %fd112}, [%rd28];
	sub.f64 	%fd113, %fd110, %fd111;
	add.f64 	%fd114, %fd154, %fd113;
	fma.rn.f64 	%fd115, %fd2, %fd106, %fd1;
	fma.rn.f64 	%fd116, %fd3, %fd109, %fd115;
	sub.f64 	%fd117, %fd116, %fd112;
	add.f64 	%fd154, %fd114, %fd117;
	add.s32 	%r26, %r26, 2;
$L__BB3_11:
	and.b32  	%r22, %r13, 1;
	setp.eq.b32 	%p9, %r22, 1;
	not.pred 	%p10, %p9;
	@%p10 bra 	$L__BB3_13;
	mul.wide.u32 	%rd29, %r26, 8;
	add.s64 	%rd30, %rd3, %rd29;
	ld.global.f64 	%fd118, [%rd30];
	fma.rn.f64 	%fd119, %fd2, %fd118, %fd1;
	add.s32 	%r23, %r26, %r13;
	mul.wide.u32 	%rd31, %r23, 8;
	add.s64 	%rd32, %rd3, %rd31;
	ld.global.f64 	%fd120, [%rd32];
	fma.rn.f64 	%fd121, %fd3, %fd120, %fd119;
	add.s64 	%rd33, %rd9, %rd29;
	ld.global.f64 	%fd122, [%rd33];
	sub.f64 	%fd123, %fd121, %fd122;
	add.f64 	%fd154, %fd154, %fd123;
$L__BB3_13:
	ld.param.u64 	%rd38, [_Z5trainPeS_S_eii_param_2];
	cvta.to.global.u64 	%rd10, %rd38;
	setp.eq.s32 	%p11, %r1, 2;
	@%p11 bra 	$L__BB3_18;
	setp.eq.s32 	%p12, %r1, 1;
	@%p12 bra 	$L__BB3_17;
	setp.ne.s32 	%p13, %r1, 0;
	@%p13 bra 	$L__BB3_19;
	ld.param.f64 	%fd146, [_Z5trainPeS_S_eii_param_3];
	cvt.rn.f64.s32 	%fd138, %r13;
	rcp.rn.f64 	%fd139, %fd138;
	neg.f64 	%fd140, %fd139;
	mul.f64 	%fd141, %fd146, %fd140;
	ld.global.f64 	%fd142, [%rd10];
	fma.rn.f64 	%fd143, %fd141, %fd154, %fd142;
	st.global.f64 	[%rd10], %fd143;
	bra.uni 	$L__BB3_19;
$L__BB3_17:
	ld.param.f64 	%fd145, [_Z5trainPeS_S_eii_param_3];
	ld.global.f64 	%fd131, [%rd3];
	mul.f64 	%fd132, %fd154, %fd131;
	mul.f64 	%fd133, %fd145, %fd132;
	cvt.rn.f64.s32 	%fd134, %r13;
	div.rn.f64 	%fd135, %fd133, %fd134;
	ld.global.f64 	%fd136, [%rd10+8];
	sub.f64 	%fd137, %fd136, %fd135;
	st.global.f64 	[%rd10+8], %fd137;
	bra.uni 	$L__BB3_19;
$L__BB3_18:
	ld.param.f64 	%fd144, [_Z5trainPeS_S_eii_param_3];
	mul.wide.s32 	%rd34, %r13, 8;
	add.s64 	%rd35, %rd3, %rd34;
	ld.global.f64 	%fd124, [%rd35];
	mul.f64 	%fd125, %fd154, %fd124;
	mul.f64 	%fd126, %fd144, %fd125;
	cvt.rn.f64.s32 	%fd127, %r13;
	div.rn.f64 	%fd128, %fd126, %fd127;
	ld.global.f64 	%fd129, [%rd10+16];
	sub.f64 	%fd130, %fd129, %fd128;
	st.global.f64 	[%rd10+16], %fd130;
$L__BB3_19:
	ret;

}


// ===== COMPILED SASS (sm_100) =====

	.target	sm_100

	.elftype	@"ET_EXEC"


//--------------------- .note.nv.tkinfo           --------------------------
	.section	.note.nv.tkinfo,"",@"SHT_NOTE"
	.sectionflags	@"SHF_NOTE_NV_TKINFO"
	.tkinfo
        /*0018*/ 	.word	0x00000002
        /*0030*/ 	.string	""
        /*0030*/ 	.string	"ptxas"
        /*0030*/ 	.string	"Cuda compilation tools, release 13.0, V13.0.88"
        /*0030*/ 	.string	"Build cuda_13.0.r13.0/compiler.36424714_0"
        /*0030*/ 	.string	"-arch sm_100 -m 64 "



//--------------------- .note.nv.cuinfo           --------------------------
	.section	.note.nv.cuinfo,"",@"SHT_NOTE"
	.sectionflags	@"SHF_NOTE_NV_CUINFO"
        /*0018*/ 	.short	0x0002
        /*001a*/ 	.short	0x0064
        /*001c*/ 	.short	0x0082
	.zero		2


//--------------------- .nv.info                  --------------------------
	.section	.nv.info,"",@"SHT_CUDA_INFO"
	.align	4


	//----- nvinfo : EIATTR_REGCOUNT
	.align		4
        /*0000*/ 	.byte	0x04, 0x2f
        /*0002*/ 	.short	(.L_1 - .L_0)
	.align		4
.L_0:
        /*0004*/ 	.word	index@(_Z6MVmultPfS_S_iiff)
        /*0008*/ 	.word	0x00000016


	//----- nvinfo : EIATTR_FRAME_SIZE
	.align		4
.L_1:
        /*000c*/ 	.byte	0x04, 0x11
        /*000e*/ 	.short	(.L_3 - .L_2)
	.align		4
.L_2:
        /*0010*/ 	.word	index@(_Z6MVmultPfS_S_iiff)
        /*0014*/ 	.word	0x00000000


	//----- nvinfo : EIATTR_REGCOUNT
	.align		4
.L_3:
        /*0018*/ 	.byte	0x04, 0x2f
        /*001a*/ 	.short	(.L_5 - .L_4)
	.align		4
.L_4:
        /*001c*/ 	.word	index@(_Z5VVAddPfS_S_ii)
        /*0020*/ 	.word	0x0000000c


	//----- nvinfo : EIATTR_FRAME_SIZE
	.align		4
.L_5:
        /*0024*/ 	.byte	0x04, 0x11
        /*0026*/ 	.short	(.L_7 - .L_6)
	.align		4
.L_6:
        /*0028*/ 	.word	index@(_Z5VVAddPfS_S_ii)
        /*002c*/ 	.word	0x00000000


	//----- nvinfo : EIATTR_REGCOUNT
	.align		4
.L_7:
        /*0030*/ 	.byte	0x04, 0x2f
        /*0032*/ 	.short	(.L_9 - .L_8)
	.align		4
.L_8:
        /*0034*/ 	.word	index@(_Z6VCMultPffS_i)
        /*0038*/ 	.word	0x0000000a


	//----- nvinfo : EIATTR_FRAME_SIZE
	.align		4
.L_9:
        /*003c*/ 	.byte	0x04, 0x11
        /*003e*/ 	.short	(.L_11 - .L_10)
	.align		4
.L_10:
        /*0040*/ 	.word	index@(_Z6VCMultPffS_i)
        /*0044*/ 	.word	0x00000000


	//----- nvinfo : EIATTR_REGCOUNT
	.align		4
.L_11:
        /*0048*/ 	.byte	0x04, 0x2f
        /*004a*/ 	.short	(.L_13 - .L_12)
	.align		4
.L_12:
        /*004c*/ 	.word	index@(_Z5trainPeS_S_eii)
        /*0050*/ 	.word	0x0000002a


	//----- nvinfo : EIATTR_FRAME_SIZE
	.align		4
.L_13:
        /*0054*/ 	.byte	0x04, 0x11
        /*0056*/ 	.short	(.L_15 - .L_14)
	.align		4
.L_14:
        /*0058*/ 	.word	index@($__internal_1_$__cuda_sm20_div_rn_f64_full)
        /*005c*/ 	.word	0x00000000


	//----- nvinfo : EIATTR_FRAME_SIZE
	.align		4
.L_15:
        /*0060*/ 	.byte	0x04, 0x11
        /*0062*/ 	.short	(.L_17 - .L_16)
	.align		4
.L_16:
        /*0064*/ 	.word	index@($__internal_0_$__cuda_sm20_dblrcp_rn_slowpath_v3)
        /*0068*/ 	.word	0x00000000


	//----- nvinfo : EIATTR_FRAME_SIZE
	.align		4
.L_17:
        /*006c*/ 	.byte	0x04, 0x11
        /*006e*/ 	.short	(.L_19 - .L_18)
	.align		4
.L_18:
        /*0070*/ 	.word	index@(_Z5trainPeS_S_eii)
        /*0074*/ 	.word	0x00000000


	//----- nvinfo : EIATTR_MIN_STACK_SIZE
	.align		4
.L_19:
        /*0078*/ 	.byte	0x04, 0x12
        /*007a*/ 	.short	(.L_21 - .L_20)
	.align		4
.L_20:
        /*007c*/ 	.word	index@(_Z5trainPeS_S_eii)
        /*0080*/ 	.word	0x00000000


	//----- nvinfo : EIATTR_MIN_STACK_SIZE
	.align		4
.L_21:
        /*0084*/ 	.byte	0x04, 0x12
        /*0086*/ 	.short	(.L_23 - .L_22)
	.align		4
.L_22:
        /*0088*/ 	.word	index@(_Z6VCMultPffS_i)
        /*008c*/ 	.word	0x00000000


	//----- nvinfo : EIATTR_MIN_STACK_SIZE
	.align		4
.L_23:
        /*0090*/ 	.byte	0x04, 0x12
        /*0092*/ 	.short	(.L_25 - .L_24)
	.align		4
.L_24:
        /*0094*/ 	.word	index@(_Z5VVAddPfS_S_ii)
        /*0098*/ 	.word	0x00000000


	//----- nvinfo : EIATTR_MIN_STACK_SIZE
	.align		4
.L_25:
        /*009c*/ 	.byte	0x04, 0x12
        /*009e*/ 	.short	(.L_27 - .L_26)
	.align		4
.L_26:
        /*00a0*/ 	.word	index@(_Z6MVmultPfS_S_iiff)
        /*00a4*/ 	.word	0x00000000
.L_27:


//--------------------- .nv.compat                --------------------------
	.section	.nv.compat,"",@"SHT_CUDA_COMPAT_INFO"
	.align	4
        /*0000*/ 	.byte	0x02, 0x09, 0x00, 0x00, 0x02, 0x02, 0x01, 0x00, 0x02, 0x05, 0x05, 0x00, 0x03, 0x07, 0x01, 0x01
        /*0010*/ 	.byte	0x02, 0x03, 0x00, 0x00, 0x02, 0x06, 0x01, 0x00, 0x04, 0x0b, 0x08, 0x00, 0x01, 0x00, 0x00, 0x00
        /*0020*/ 	.byte	0x00, 0x00, 0x00, 0x00


//--------------------- .nv.info._Z5trainPeS_S_eii --------------------------
	.section	.nv.info._Z5trainPeS_S_eii,"",@"SHT_CUDA_INFO"
	.sectionflags	@""
	.align	4


	//----- nvinfo : EIATTR_CUDA_API_VERSION
	.align		4
        /*0000*/ 	.byte	0x04, 0x37
        /*0002*/ 	.short	(.L_29 - .L_28)
.L_28:
        /*0004*/ 	.word	0x00000082


	//----- nvinfo : EIATTR_KPARAM_INFO
	.align		4
.L_29:
        /*0008*/ 	.byte	0x04, 0x17
        /*000a*/ 	.short	(.L_31 - .L_30)
.L_30:
        /*000c*/ 	.word	0x00000000
        /*0010*/ 	.short	0x0005
        /*0012*/ 	.short	0x0024
        /*0014*/ 	.byte	0x00, 0xf0, 0x11, 0x00


	//----- nvinfo : EIATTR_KPARAM_INFO
	.align		4
.L_31:
        /*0018*/ 	.byte	0x04, 0x17
        /*001a*/ 	.short	(.L_33 - .L_32)
.L_32:
        /*001c*/ 	.word	0x00000000
        /*0020*/ 	.short	0x0004
        /*0022*/ 	.short	0x0020
        /*0024*/ 	.byte	0x00, 0xf0, 0x11, 0x00


	//----- nvinfo : EIATTR_KPARAM_INFO
	.align		4
.L_33:
        /*0028*/ 	.byte	0x04, 0x17
        /*002a*/ 	.short	(.L_35 - .L_34)
.L_34:
        /*002c*/ 	.word	0x00000000
        /*0030*/ 	.short	0x0003
        /*0032*/ 	.short	0x0018
        /*0034*/ 	.byte	0x00, 0xf0, 0x21, 0x00


	//----- nvinfo : EIATTR_KPARAM_INFO
	.align		4
.L_35:
        /*0038*/ 	.byte	0x04, 0x17
        /*003a*/ 	.short	(.L_37 - .L_36)
.L_36:
        /*003c*/ 	.word	0x00000000
        /*0040*/ 	.short	0x0002
        /*0042*/ 	.short	0x0010
        /*0044*/ 	.byte	0x00, 0xf5, 0x21, 0x00


	//----- nvinfo : EIATTR_KPARAM_INFO
	.align		4
.L_37:
        /*0048*/ 	.byte	0x04, 0x17
        /*004a*/ 	.short	(.L_39 - .L_38)
.L_38:
        /*004c*/ 	.word	0x00000000
        /*0050*/ 	.short	0x0001
        /*0052*/ 	.short	0x0008
        /*0054*/ 	.byte	0x00, 0xf5, 0x21, 0x00


	//----- nvinfo : EIATTR_KPARAM_INFO
	.align		4
.L_39:
        /*0058*/ 	.byte	0x04, 0x17
        /*005a*/ 	.short	(.L_41 - .L_40)
.L_40:
        /*005c*/ 	.word	0x00000000
        /*0060*/ 	.short	0x0000
        /*0062*/ 	.short	0x0000
        /*0064*/ 	.byte	0x00, 0xf5, 0x21, 0x00


	//----- nvinfo : EIATTR_SPARSE_MMA_MASK
	.align		4
.L_41:
        /*0068*/ 	.byte	0x03, 0x50
        /*006a*/ 	.short	0x0000


	//----- nvinfo : EIATTR_MAXREG_COUNT
	.align		4
        /*006c*/ 	.byte	0x03, 0x1b
        /*006e*/ 	.short	0x00ff


	//----- nvinfo : EIATTR_MERCURY_ISA_VERSION
	.align		4
        /*0070*/ 	.byte	0x03, 0x5f
        /*0072*/ 	.short	0x0101


	//----- nvinfo : EIATTR_VRC_CTA_INIT_COUNT
	.align		4
        /*0074*/ 	.byte	0x02, 0x4a
	.zero		1
	.zero		1


	//----- nvinfo : EIATTR_EXIT_INSTR_OFFSETS
	.align		4
        /*0078*/ 	.byte	0x04, 0x1c
        /*007a*/ 	.short	(.L_43 - .L_42)


	//   ....[0]....
.L_42:
        /*007c*/ 	.word	0x00000070


	//   ....[1]....
        /*0080*/ 	.word	0x000009d0


	//   ....[2]....
        /*0084*/ 	.word	0x00000b20


	//   ....[3]....
        /*0088*/ 	.word	0x00000d10


	//   ....[4]....
        /*008c*/ 	.word	0x00000f10


	//----- nvinfo : EIATTR_CRS_STACK_SIZE
	.align		4
.L_43:
        /*0090*/ 	.byte	0x04, 0x1e
        /*0092*/ 	.short	(.L_45 - .L_44)
.L_44:
        /*0094*/ 	.word	0x00000000


	//----- nvinfo : EIATTR_CBANK_PARAM_SIZE
	.align		4
.L_45:
        /*0098*/ 	.byte	0x03, 0x19
        /*009a*/ 	.short	0x0028


	//----- nvinfo : EIATTR_PARAM_CBANK
	.align		4
        /*009c*/ 	.byte	0x04, 0x0a
        /*009e*/ 	.short	(.L_47 - .L_46)
	.align		4
.L_46:
        /*00a0*/ 	.word	index@(.nv.constant0._Z5trainPeS_S_eii)
        /*00a4*/ 	.short	0x0380
        /*00a6*/ 	.short	0x0028


	//----- nvinfo : EIATTR_SW_WAR
	.align		4
.L_47:
        /*00a8*/ 	.byte	0x04, 0x36
        /*00aa*/ 	.short	(.L_49 - .L_48)
.L_48:
        /*00ac*/ 	.word	0x00000008
.L_49:


//--------------------- .nv.info._Z6VCMultPffS_i  --------------------------
	.section	.nv.info._Z6VCMultPffS_i,"",@"SHT_CUDA_INFO"
	.sectionflags	@""
	.align	4


	//----- nvinfo : EIATTR_CUDA_API_VERSION
	.align		4
        /*0000*/ 	.byte	0x04, 0x37
        /*0002*/ 	.short	(.L_51 - .L_50)
.L_50:
        /*0004*/ 	.word	0x00000082


	//----- nvinfo : EIATTR_KPARAM_INFO
	.align		4
.L_51:
        /*0008*/ 	.byte	0x04, 0x17
        /*000a*/ 	.short	(.L_53 - .L_52)
.L_52:
        /*000c*/ 	.word	0x00000000
        /*0010*/ 	.short	0x0003
        /*0012*/ 	.short	0x0018
        /*0014*/ 	.byte	0x00, 0xf0, 0x11, 0x00


	//----- nvinfo : EIATTR_KPARAM_INFO
	.align		4
.L_53:
        /*0018*/ 	.byte	0x04, 0x17
        /*001a*/ 	.short	(.L_55 - .L_54)
.L_54:
        /*001c*/ 	.word	0x00000000
        /*0020*/ 	.short	0x0002
        /*0022*/ 	.short	0x0010
        /*0024*/ 	.byte	0x00, 0xf5, 0x21, 0x00


	//----- nvinfo : EIATTR_KPARAM_INFO
	.align		4
.L_55:
        /*0028*/ 	.byte	0x04, 0x17
        /*002a*/ 	.short	(.L_57 - .L_56)
.L_56:
        /*002c*/ 	.word	0x00000000
        /*0030*/ 	.short	0x0001
        /*0032*/ 	.short	0x0008
        /*0034*/ 	.byte	0x00, 0xf0, 0x11, 0x00


	//----- nvinfo : EIATTR_KPARAM_INFO
	.align		4
.L_57:
        /*0038*/ 	.byte	0x04, 0x17
        /*003a*/ 	.short	(.L_59 - .L_58)
.L_58:
        /*003c*/ 	.word	0x00000000
        /*0040*/ 	.short	0x0000
        /*0042*/ 	.short	0x0000
        /*0044*/ 	.byte	0x00, 0xf5, 0x21, 0x00


	//----- nvinfo : EIATTR_SPARSE_MMA_MASK
	.align		4
.L_59:
        /*0048*/ 	.byte	0x03, 0x50
        /*004a*/ 	.short	0x0000


	//----- nvinfo : EIATTR_MAXREG_COUNT
	.align		4
        /*004c*/ 	.byte	0x03, 0x1b
        /*004e*/ 	.short	0x00ff


	//----- nvinfo : EIATTR_MERCURY_ISA_VERSION
	.align		4
        /*0050*/ 	.byte	0x03, 0x5f
        /*0052*/ 	.short	0x0101


	//----- nvinfo : EIATTR_VRC_CTA_INIT_COUNT
	.align		4
        /*0054*/ 	.byte	0x02, 0x4a
	.zero		1
	.zero		1


	//----- nvinfo : EIATTR_EXIT_INSTR_OFFSETS
	.align		4
        /*0058*/ 	.byte	0x04, 0x1c
        /*005a*/ 	.short	(.L_61 - .L_60)


	//   ....[0]....
.L_60:
        /*005c*/ 	.word	0x00000070


	//   ....[1]....
        /*0060*/ 	.word	0x00000110


	//----- nvinfo : EIATTR_CBANK_PARAM_SIZE
	.align		4
.L_61:
        /*0064*/ 	.byte	0x03, 0x19
        /*0066*/ 	.short	0x001c


	//----- nvinfo : EIATTR_PARAM_CBANK
	.align		4
        /*0068*/ 	.byte	0x04, 0x0a
        /*006a*/ 	.short	(.L_63 - .L_62)
	.align		4
.L_62:
        /*006c*/ 	.word	index@(.nv.constant0._Z6VCMultPffS_i)
        /*0070*/ 	.short	0x0380
        /*0072*/ 	.short	0x001c


	//----- nvinfo : EIATTR_SW_WAR
	.align		4
.L_63:
        /*0074*/ 	.byte	0x04, 0x36
        /*0076*/ 	.short	(.L_65 - .L_64)
.L_64:
        /*0078*/ 	.word	0x00000008
.L_65:


//--------------------- .nv.info._Z5VVAddPfS_S_ii --------------------------
	.section	.nv.info._Z5VVAddPfS_S_ii,"",@"SHT_CUDA_INFO"
	.sectionflags	@""
	.align	4


	//----- nvinfo : EIATTR_CUDA_API_VERSION
	.align		4
        /*0000*/ 	.byte	0x04, 0x37
        /*0002*/ 	.short	(.L_67 - .L_66)
.L_66:
        /*0004*/ 	.word	0x00000082


	//----- nvinfo : EIATTR_KPARAM_INFO
	.align		4
.L_67:
        /*0008*/ 	.byte	0x04, 0x17
        /*000a*/ 	.short	(.L_69 - .L_68)
.L_68:
        /*000c*/ 	.word	0x00000000
        /*0010*/ 	.short	0x0004
        /*0012*/ 	.short	0x001c
        /*0014*/ 	.byte	0x00, 0xf0, 0x11, 0x00


	//----- nvinfo : EIATTR_KPARAM_INFO
	.align		4
.L_69:
        /*0018*/ 	.byte	0x04, 0x17
        /*001a*/ 	.short	(.L_71 - .L_70)
.L_70:
        /*001c*/ 	.word	0x00000000
        /*0020*/ 	.short	0x0003
        /*0022*/ 	.short	0x0018
        /*0024*/ 	.byte	0x00, 0xf0, 0x11, 0x00


	//----- nvinfo : EIATTR_KPARAM_INFO
	.align		4
.L_71:
        /*0028*/ 	.byte	0x04, 0x17
        /*002a*/ 	.short	(.L_73 - .L_72)
.L_72:
        /*002c*/ 	.word	0x00000000
        /*0030*/ 	.short	0x0002
        /*0032*/ 	.short	0x0010
        /*0034*/ 	.byte	0x00, 0xf5, 0x21, 0x00


	//----- nvinfo : EIATTR_KPARAM_INFO
	.align		4
.L_73:
        /*0038*/ 	.byte	0x04, 0x17
        /*003a*/ 	.short	(.L_75 - .L_74)
.L_74:
        /*003c*/ 	.word	0x00000000
        /*0040*/ 	.short	0x0001
        /*0042*/ 	.short	0x0008
        /*0044*/ 	.byte	0x00, 0xf5, 0x21, 0x00


	//----- nvinfo : EIATTR_KPARAM_INFO
	.align		4
.L_75:
        /*0048*/ 	.byte	0x04, 0x17
        /*004a*/ 	.short	(.L_77 - .L_76)
.L_76:
        /*004c*/ 	.word	0x00000000
        /*0050*/ 	.short	0x0000
        /*0052*/ 	.short	0x0000
        /*0054*/ 	.byte	0x00, 0xf5, 0x21, 0x00


	//----- nvinfo : EIATTR_SPARSE_MMA_MASK
	.align		4
.L_77:
        /*0058*/ 	.byte	0x03, 0x50
        /*005a*/ 	.short	0x0000


	//----- nvinfo : EIATTR_MAXREG_COUNT
	.align		4
        /*005c*/ 	.byte	0x03, 0x1b
        /*005e*/ 	.short	0x00ff


	//----- nvinfo : EIATTR_MERCURY_ISA_VERSION
	.align		4
        /*0060*/ 	.byte	0x03, 0x5f
        /*0062*/ 	.short	0x0101


	//----- nvinfo : EIATTR_VRC_CTA_INIT_COUNT
	.align		4
        /*0064*/ 	.byte	0x02, 0x4a
	.zero		1
	.zero		1


	//----- nvinfo : EIATTR_EXIT_INSTR_OFFSETS
	.align		4
        /*0068*/ 	.byte	0x04, 0x1c
        /*006a*/ 	.short	(.L_79 - .L_78)


	//   ....[0]....
.L_78:
        /*006c*/ 	.word	0x00000070


	//   ....[1]....
        /*0070*/ 	.word	0x00000150


	//----- nvinfo : EIATTR_CBANK_PARAM_SIZE
	.align		4
.L_79:
        /*0074*/ 	.byte	0x03, 0x19
        /*0076*/ 	.short	0x0020


	//----- nvinfo : EIATTR_PARAM_CBANK
	.align		4
        /*0078*/ 	.byte	0x04, 0x0a
        /*007a*/ 	.short	(.L_81 - .L_80)
	.align		4
.L_80:
        /*007c*/ 	.word	index@(.nv.constant0._Z5VVAddPfS_S_ii)
        /*0080*/ 	.short	0x0380
        /*0082*/ 	.short	0x0020


	//----- nvinfo : EIATTR_SW_WAR
	.align		4
.L_81:
        /*0084*/ 	.byte	0x04, 0x36
        /*0086*/ 	.short	(.L_83 - .L_82)
.L_82:
        /*0088*/ 	.word	0x00000008
.L_83:


//--------------------- .nv.info._Z6MVmultPfS_S_iiff --------------------------
	.section	.nv.info._Z6MVmultPfS_S_iiff,"",@"SHT_CUDA_INFO"
	.sectionflags	@""
	.align	4


	//----- nvinfo : EIATTR_CUDA_API_VERSION
	.align		4
        /*0000*/ 	.byte	0x04, 0x37
        /*0002*/ 	.short	(.L_85 - .L_84)
.L_84:
        /*0004*/ 	.word	0x00000082


	//----- nvinfo : EIATTR_KPARAM_INFO
	.align		4
.L_85:
        /*0008*/ 	.byte	0x04, 0x17
        /*000a*/ 	.short	(.L_87 - .L_86)
.L_86:
        /*000c*/ 	.word	0x00000000
        /*0010*/ 	.short	0x0006
        /*0012*/ 	.short	0x0024
        /*0014*/ 	.byte	0x00, 0xf0, 0x11, 0x00


	//----- nvinfo : EIATTR_KPARAM_INFO
	.align		4
.L_87:
        /*0018*/ 	.byte	0x04, 0x17
        /*001a*/ 	.short	(.L_89 - .L_88)
.L_88:
        /*001c*/ 	.word	0x00000000
        /*0020*/ 	.short	0x0005
        /*0022*/ 	.short	0x0020
        /*0024*/ 	.byte	0x00, 0xf0, 0x11, 0x00


	//----- nvinfo : EIATTR_KPARAM_INFO
	.align		4
.L_89:
        /*0028*/ 	.byte	0x04, 0x17
        /*002a*/ 	.short	(.L_91 - .L_90)
.L_90:
        /*002c*/ 	.word	0x00000000
        /*0030*/ 	.short	0x0004
        /*0032*/ 	.short	0x001c
        /*0034*/ 	.byte	0x00, 0xf0, 0x11, 0x00


	//----- nvinfo : EIATTR_KPARAM_INFO
	.align		4
.L_91:
        /*0038*/ 	.byte	0x04, 0x17
        /*003a*/ 	.short	(.L_93 - .L_92)
.L_92:
        /*003c*/ 	.word	0x00000000
        /*0040*/ 	.short	0x0003
        /*0042*/ 	.short	0x0018
        /*0044*/ 	.byte	0x00, 0xf0, 0x11, 0x00


	//----- nvinfo : EIATTR_KPARAM_INFO
	.align		4
.L_93:
        /*0048*/ 	.byte	0x04, 0x17
        /*004a*/ 	.short	(.L_95 - .L_94)
.L_94:
        /*004c*/ 	.word	0x00000000
        /*0050*/ 	.short	0x0002
        /*0052*/ 	.short	0x0010
        /*0054*/ 	.byte	0x00, 0xf5, 0x21, 0x00


	//----- nvinfo : EIATTR_KPARAM_INFO
	.align		4
.L_95:
        /*0058*/ 	.byte	0x04, 0x17
        /*005a*/ 	.short	(.L_97 - .L_96)
.L_96:
        /*005c*/ 	.word	0x00000000
        /*0060*/ 	.short	0x0001
        /*0062*/ 	.short	0x0008
        /*0064*/ 	.byte	0x00, 0xf5, 0x21, 0x00


	//----- nvinfo : EIATTR_KPARAM_INFO
	.align		4
.L_97:
        /*0068*/ 	.byte	0x04, 0x17
        /*006a*/ 	.short	(.L_99 - .L_98)
.L_98:
        /*006c*/ 	.word	0x00000000
        /*0070*/ 	.short	0x0000
        /*0072*/ 	.short	0x0000
        /*0074*/ 	.byte	0x00, 0xf5, 0x21, 0x00


	//----- nvinfo : EIATTR_SPARSE_MMA_MASK
	.align		4
.L_99:
        /*0078*/ 	.byte	0x03, 0x50
        /*007a*/ 	.short	0x0000


	//----- nvinfo : EIATTR_MAXREG_COUNT
	.align		4
        /*007c*/ 	.byte	0x03, 0x1b
        /*007e*/ 	.short	0x00ff


	//----- nvinfo : EIATTR_MERCURY_ISA_VERSION
	.align		4
        /*0080*/ 	.byte	0x03, 0x5f
        /*0082*/ 	.short	0x0101


	//----- nvinfo : EIATTR_VRC_CTA_INIT_COUNT
	.align		4
        /*0084*/ 	.byte	0x02, 0x4a
	.zero		1
	.zero		1


	//----- nvinfo : EIATTR_EXIT_INSTR_OFFSETS
	.align		4
        /*0088*/ 	.byte	0x04, 0x1c
        /*008a*/ 	.short	(.L_101 - .L_100)


	//   ....[0]....
.L_100:
        /*008c*/ 	.word	0x00000080


	//   ....[1]....
        /*0090*/ 	.word	0x000004f0


	//   ....[2]....
        /*0094*/ 	.word	0x000006f0


	//   ....[3]....
        /*0098*/ 	.word	0x00000850


	//   ....[4]....
        /*009c*/ 	.word	0x00000910


	//----- nvinfo : EIATTR_CBANK_PARAM_SIZE
	.align		4
.L_101:
        /*00a0*/ 	.byte	0x03, 0x19
        /*00a2*/ 	.short	0x0028


	//----- nvinfo : EIATTR_PARAM_CBANK
	.align		4
        /*00a4*/ 	.byte	0x04, 0x0a
        /*00a6*/ 	.short	(.L_103 - .L_102)
	.align		4
.L_102:
        /*00a8*/ 	.word	index@(.nv.constant0._Z6MVmultPfS_S_iiff)
        /*00ac*/ 	.short	0x0380
        /*00ae*/ 	.short	0x0028


	//----- nvinfo : EIATTR_SW_WAR
	.align		4
.L_103:
        /*00b0*/ 	.byte	0x04, 0x36
        /*00b2*/ 	.short	(.L_105 - .L_104)
.L_104:
        /*00b4*/ 	.word	0x00000008
.L_105:


//--------------------- .nv.callgraph             --------------------------
	.section	.nv.callgraph,"",@"SHT_CUDA_CALLGRAPH"
	.align	4
	.sectionentsize	8
	.align		4
        /*0000*/ 	.word	0x00000000
	.align		4
        /*0004*/ 	.word	0xffffffff
	.align		4
        /*0008*/ 	.word	0x00000000
	.align		4
        /*000c*/ 	.word	0xfffffffe
	.align		4
        /*0010*/ 	.word	0x00000000
	.align		4
        /*0014*/ 	.word	0xfffffffd
	.align		4
        /*0018*/ 	.word	0x00000000
	.align		4
        /*001c*/ 	.word	0xfffffffc


//--------------------- .text._Z5trainPeS_S_eii   --------------------------
	.section	.text._Z5trainPeS_S_eii,"ax",@progbits
	.align	128
        .global         _Z5trainPeS_S_eii
        .type           _Z5trainPeS_S_eii,@function
        .size           _Z5trainPeS_S_eii,(.L_x_26 - _Z5trainPeS_S_eii)
        .other          _Z5trainPeS_S_eii,@"STO_CUDA_ENTRY STV_DEFAULT"
_Z5trainPeS_S_eii:
.text._Z5trainPeS_S_eii:
[----:B------:R-:W-:Y:S01]  /*0000*/  LDC R1, c[0x0][0x37c] ;  /* 0x0000df00ff017b82 */ /* 0x000fe20000000800 */
[----:B------:R-:W0:Y:S07]  /*0010*/  S2R R3, SR_TID.X ;  /* 0x0000000000037919 */ /* 0x000e2e0000002100 */
[----:B------:R-:W0:Y:S01]  /*0020*/  S2UR UR4, SR_CTAID.X ;  /* 0x00000000000479c3 */ /* 0x000e220000002500 */
[----:B------:R-:W1:Y:S07]  /*0030*/  LDCU UR5, c[0x0][0x3a4] ;  /* 0x00007480ff0577ac */ /* 0x000e6e0008000800 */
[----:B------:R-:W0:Y:S02]  /*0040*/  LDC R2, c[0x0][0x360] ;  /* 0x0000d800ff027b82 */ /* 0x000e240000000800 */
[----:B0-----:R-:W-:-:S05]  /*0050*/  IMAD R2, R2, UR4, R3 ;  /* 0x0000000402027c24 */ /* 0x001fca000f8e0203 */
[----:B-1----:R-:W-:-:S13]  /*0060*/  ISETP.GE.AND P0, PT, R2, UR5, PT ;  /* 0x0000000502007c0c */ /* 0x002fda000bf06270 */
[----:B------:R-:W-:Y:S05]  /*0070*/  @P0 EXIT ;  /* 0x000000000000094d */ /* 0x000fea0003800000 */
[----:B------:R-:W0:Y:S01]  /*0080*/  LDC R0, c[0x0][0x3a0] ;  /* 0x0000e800ff007b82 */ /* 0x000e220000000800 */
[----:B------:R-:W1:Y:S01]  /*0090*/  LDCU.64 UR6, c[0x0][0x358] ;  /* 0x00006b00ff0677ac */ /* 0x000e620008000a00 */
[----:B------:R-:W-:Y:S02]  /*00a0*/  CS2R R34, SRZ ;  /* 0x0000000000227805 */ /* 0x000fe4000001ff00 */
[----:B0-----:R-:W-:-:S13]  /*00b0*/  ISETP.GE.AND P0, PT, R0, 0x1, PT ;  /* 0x000000010000780c */ /* 0x001fda0003f06270 */
[----:B-1----:R-:W-:Y:S05]  /*00c0*/  @!P0 BRA `(.L_x_0) ;  /* 0x00000008002c8947 */ /* 0x002fea0003800000 */
[----:B------:R-:W0:Y:S02]  /*00d0*/  LDC.64 R8, c[0x0][0x390] ;  /* 0x0000e400ff087b82 */ /* 0x000e240000000a00 */
[----:B0-----:R0:W5:Y:S04]  /*00e0*/  LDG.E.64 R32, desc[UR6][R8.64+0x10] ;  /* 0x0000100608207981 */ /* 0x001168000c1e1b00 */
[----:B------:R0:W5:Y:S01]  /*00f0*/  LDG.E.128 R4, desc[UR6][R8.64] ;  /* 0x0000000608047981 */ /* 0x000162000c1e1d00 */
[----:B------:R-:W-:Y:S01]  /*0100*/  ISETP.GE.U32.AND P0, PT, R0, 0x8, PT ;  /* 0x000000080000780c */ /* 0x000fe20003f06070 */
[----:B------:R-:W-:Y:S01]  /*0110*/  IMAD.MOV.U32 R3, RZ, RZ, RZ ;  /* 0x000000ffff037224 */ /* 0x000fe200078e00ff */
[----:B------:R-:W-:-:S11]  /*0120*/  CS2R R34, SRZ ;  /* 0x0000000000227805 */ /* 0x000fd6000001ff00 */
[----:B0-----:R-:W-:Y:S05]  /*0130*/  @!P0 BRA `(.L_x_1) ;  /* 0x0000000000f88947 */ /* 0x001fea0003800000 */
[----:B------:R-:W0:Y:S01]  /*0140*/  LDCU.64 UR4, c[0x0][0x388] ;  /* 0x00007100ff0477ac */ /* 0x000e220008000a00 */
[----:B------:R-:W1:Y:S01]  /*0150*/  LDC R30, c[0x0][0x380] ;  /* 0x0000e000ff1e7b82 */ /* 0x000e620000000800 */
[----:B------:R-:W-:Y:S02]  /*0160*/  LOP3.LUT R3, R0, 0x7ffffff8, RZ, 0xc0, !PT ;  /* 0x7ffffff800037812 */ /* 0x000fe400078ec0ff */
[----:B------:R-:W-:-:S03]  /*0170*/  CS2R R34, SRZ ;  /* 0x0000000000227805 */ /* 0x000fc6000001ff00 */
[----:B------:R-:W-:Y:S02]  /*0180*/  IMAD.MOV R28, RZ, RZ, -R3 ;  /* 0x000000ffff1c7224 */ /* 0x000fe400078e0a03 */
[----:B------:R-:W2:Y:S01]  /*0190*/  LDC R31, c[0x0][0x384] ;  /* 0x0000e100ff1f7b82 */ /* 0x000ea20000000800 */
[----:B0-----:R-:W-:-:S04]  /*01a0*/  UIADD3 UR4, UP0, UPT, UR4, 0x20, URZ ;  /* 0x0000002004047890 */ /* 0x001fc8000ff1e0ff */
[----:B------:R-:W-:Y:S02]  /*01b0*/  UIADD3.X UR5, UPT, UPT, URZ, UR5, URZ, UP0, !UPT ;  /* 0x00000005ff057290 */ /* 0x000fe400087fe4ff */
[----:B------:R-:W-:-:S04]  /*01c0*/  IMAD.U32 R36, RZ, RZ, UR4 ;  /* 0x00000004ff247e24 */ /* 0x000fc8000f8e00ff */
[----:B------:R-:W-:-:S07]  /*01d0*/  IMAD.U32 R37, RZ, RZ, UR5 ;  /* 0x00000005ff257e24 */ /* 0x000fce000f8e00ff */
.L_x_2:
[----:B-12---:R-:W2:Y:S01]  /*01e0*/  LDG.E.128 R16, desc[UR6][R30.64] ;  /* 0x000000061e107981 */ /* 0x006ea2000c1e1d00 */
[----:B------:R-:W-:-:S03]  /*01f0*/  IMAD.WIDE.U32 R38, R0, 0x8, R30 ;  /* 0x0000000800267825 */ /* 0x000fc600078e001e */
[----:B------:R-:W3:Y:S04]  /*0200*/  LDG.E.128 R24, desc[UR6][R36.64+-0x20] ;  /* 0xffffe00624187981 */ /* 0x000ee8000c1e1d00 */
[----:B------:R-:W4:Y:S04]  /*0210*/  LDG.E.128 R20, desc[UR6][R38.64] ;  /* 0x0000000626147981 */ /* 0x000f28000c1e1d00 */
[----:B------:R-:W3:Y:S04]  /*0220*/  LDG.E.128 R12, desc[UR6][R30.64+0x10] ;  /* 0x000010061e0c7981 */ /* 0x000ee8000c1e1d00 */
[----:B------:R-:W3:Y:S01]  /*0230*/  LDG.E.128 R8, desc[UR6][R38.64+0x10] ;  /* 0x0000100626087981 */ /* 0x000ee2000c1e1d00 */
[----:B--2--5:R-:W-:-:S02]  /*0240*/  DFMA R18, R6, R18, R4 ;  /* 0x000000120612722b */ /* 0x024fc40000000004 */
[----:B------:R-:W-:-:S06]  /*0250*/  DFMA R16, R6, R16, R4 ;  /* 0x000000100610722b */ /* 0x000fcc0000000004 */
[C---:B----4-:R-:W-:Y:S02]  /*0260*/  DFMA R18, R32.reuse, R22, R18 ;  /* 0x000000162012722b */ /* 0x050fe40000000012 */
[----:B------:R-:W-:-:S06]  /*0270*/  DFMA R20, R32, R20, R16 ;  /* 0x000000142014722b */ /* 0x000fcc0000000010 */
[----:B---3--:R-:W-:Y:S02]  /*0280*/  DADD R26, -R26, R18 ;  /* 0x000000001a1a7229 */ /* 0x008fe40000000112 */
[----:B------:R-:W2:Y:S01]  /*0290*/  LDG.E.128 R16, desc[UR6][R36.64+-0x10] ;  /* 0xfffff00624107981 */ /* 0x000ea2000c1e1d00 */
[----:B------:R-:W-:-:S08]  /*02a0*/  DADD R20, R20, -R24 ;  /* 0x0000000014147229 */ /* 0x000fd00000000818 */
[----:B------:R-:W-:Y:S02]  /*02b0*/  DADD R34, R20, R34 ;  /* 0x0000000014227229 */ /* 0x000fe40000000022 */
[----:B------:R-:W3:Y:S06]  /*02c0*/  LDG.E.128 R20, desc[UR6][R30.64+0x20] ;  /* 0x000020061e147981 */ /* 0x000eec000c1e1d00 */
[----:B------:R-:W-:Y:S01]  /*02d0*/  DADD R34, R34, R26 ;  /* 0x0000000022227229 */ /* 0x000fe2000000001a */
[----:B------:R-:W4:Y:S01]  /*02e0*/  LDG.E.128 R24, desc[UR6][R38.64+0x20] ;  /* 0x0000200626187981 */ /* 0x000f22000c1e1d00 */
[----:B------:R-:W-:-:S02]  /*02f0*/  DFMA R12, R6, R12, R4 ;  /* 0x0000000c060c722b */ /* 0x000fc40000000004 */
[----:B------:R-:W-:-:S06]  /*0300*/  DFMA R14, R6, R14, R4 ;  /* 0x0000000e060e722b */ /* 0x000fcc0000000004 */
[C---:B------:R-:W-:Y:S02]  /*0310*/  DFMA R8, R32.reuse, R8, R12 ;  /* 0x000000082008722b */ /* 0x040fe4000000000c */
[----:B------:R-:W-:Y:S02]  /*0320*/  DFMA R10, R32, R10, R14 ;  /* 0x0000000a200a722b */ /* 0x000fe4000000000e */
[----:B------:R-:W4:Y:S04]  /*0330*/  LDG.E.128 R12, desc[UR6][R30.64+0x30] ;  /* 0x000030061e0c7981 */ /* 0x000f28000c1e1d00 */
[----:B--2---:R-:W-:Y:S02]  /*0340*/  DADD R8, R8, -R16 ;  /* 0x0000000008087229 */ /* 0x004fe40000000810 */
[----:B------:R-:W-:Y:S01]  /*0350*/  DADD R10, -R18, R10 ;  /* 0x00000000120a7229 */ /* 0x000fe2000000010a */
[----:B------:R-:W2:Y:S05]  /*0360*/  LDG.E.128 R16, desc[UR6][R38.64+0x30] ;  /* 0x0000300626107981 */ /* 0x000eaa000c1e1d00 */
[----:B------:R-:W-:-:S08]  /*0370*/  DADD R34, R34, R8 ;  /* 0x0000000022227229 */ /* 0x000fd00000000008 */
[----:B------:R-:W-:Y:S01]  /*0380*/  DADD R34, R34, R10 ;  /* 0x0000000022227229 */ /* 0x000fe2000000000a */
[----:B------:R-:W2:Y:S01]  /*0390*/  LDG.E.128 R8, desc[UR6][R36.64] ;  /* 0x0000000624087981 */ /* 0x000ea2000c1e1d00 */
[C-C-:B---3--:R-:W-:Y:S02]  /*03a0*/  DFMA R20, R6.reuse, R20, R4.reuse ;  /* 0x000000140614722b */ /* 0x148fe40000000004 */
[----:B------:R-:W-:-:S06]  /*03b0*/  DFMA R22, R6, R22, R4 ;  /* 0x000000160616722b */ /* 0x000fcc0000000004 */
[C---:B----4-:R-:W-:Y:S02]  /*03c0*/  DFMA R24, R32.reuse, R24, R20 ;  /* 0x000000182018722b */ /* 0x050fe40000000014 */
[----:B------:R-:W-:Y:S02]  /*03d0*/  DFMA R26, R32, R26, R22 ;  /* 0x0000001a201a722b */ /* 0x000fe40000000016 */
[----:B------:R0:W3:Y:S01]  /*03e0*/  LDG.E.128 R20, desc[UR6][R36.64+0x10] ;  /* 0x0000100624147981 */ /* 0x0000e2000c1e1d00 */
[C-C-:B------:R-:W-:Y:S02]  /*03f0*/  DFMA R12, R6.reuse, R12, R4.reuse ;  /* 0x0000000c060c722b */ /* 0x140fe40000000004 */
[----:B------:R-:W-:Y:S01]  /*0400*/  DFMA R14, R6, R14, R4 ;  /* 0x0000000e060e722b */ /* 0x000fe20000000004 */
[----:B------:R-:W-:-:S05]  /*0410*/  VIADD R28, R28, 0x8 ;  /* 0x000000081c1c7836 */ /* 0x000fca0000000000 */
[----:B------:R-:W-:Y:S02]  /*0420*/  ISETP.NE.AND P0, PT, R28, RZ, PT ;  /* 0x000000ff1c00720c */ /* 0x000fe40003f05270 */
[----:B------:R-:W-:Y:S02]  /*0430*/  IADD3 R30, P1, PT, R30, 0x40, RZ ;  /* 0x000000401e1e7810 */ /* 0x000fe40007f3e0ff */
[----:B0-----:R-:W-:-:S03]  /*0440*/  IADD3 R36, P2, PT, R36, 0x40, RZ ;  /* 0x0000004024247810 */ /* 0x001fc60007f5e0ff */
[----:B------:R-:W-:Y:S02]  /*0450*/  IMAD.X R31, RZ, RZ, R31, P1 ;  /* 0x000000ffff1f7224 */ /* 0x000fe400008e061f */
[----:B------:R-:W-:Y:S01]  /*0460*/  IMAD.X R37, RZ, RZ, R37, P2 ;  /* 0x000000ffff257224 */ /* 0x000fe200010e0625 */
[----:B--2---:R-:W-:Y:S02]  /*0470*/  DFMA R12, R32, R16, R12 ;  /* 0x00000010200c722b */ /* 0x004fe4000000000c */
[----:B------:R-:W-:Y:S02]  /*0480*/  DADD R8, R24, -R8 ;  /* 0x0000000018087229 */ /* 0x000fe40000000808 */
[----:B------:R-:W-:-:S06]  /*0490*/  DADD R10, -R10, R26 ;  /* 0x000000000a0a7229 */ /* 0x000fcc000000011a */
[----:B------:R-:W-:Y:S02]  /*04a0*/  DADD R8, R34, R8 ;  /* 0x0000000022087229 */ /* 0x000fe40000000008 */
[----:B------:R-:W-:Y:S02]  /*04b0*/  DFMA R14, R32, R18, R14 ;  /* 0x00000012200e722b */ /* 0x000fe4000000000e */
[----:B---3--:R-:W-:-:S04]  /*04c0*/  DADD R12, R12, -R20 ;  /* 0x000000000c0c7229 */ /* 0x008fc80000000814 */
[----:B------:R-:W-:Y:S02]  /*04d0*/  DADD R8, R8, R10 ;  /* 0x0000000008087229 */ /* 0x000fe4000000000a */
[----:B------:R-:W-:-:S06]  /*04e0*/  DADD R14, -R22, R14 ;  /* 0x00000000160e7229 */ /* 0x000fcc000000010e */
[----:B------:R-:W-:-:S08]  /*04f0*/  DADD R8, R8, R12 ;  /* 0x0000000008087229 */ /* 0x000fd0000000000c */
[----:B------:R-:W-:Y:S01]  /*0500*/  DADD R34, R8, R14 ;  /* 0x0000000008227229 */ /* 0x000fe2000000000e */
[----:B------:R-:W-:Y:S10]  /*0510*/  @P0 BRA `(.L_x_2) ;  /* 0xfffffffc00300947 */ /* 0x000ff4000383ffff */
.L_x_1:
[----:B------:R-:W-:-:S13]  /*0520*/  LOP3.LUT P0, R8, R0, 0x7, RZ, 0xc0, !PT ;  /* 0x0000000700087812 */ /* 0x000fda000780c0ff */
[----:B------:R-:W-:Y:S05]  /*0530*/  @!P0 BRA `(.L_x_0) ;  /* 0x0000000400108947 */ /* 0x000fea0003800000 */
[----:B------:R-:W-:-:S13]  /*0540*/  ISETP.GE.U32.AND P0, PT, R8, 0x4, PT ;  /* 0x000000040800780c */ /* 0x000fda0003f06070 */
[----:B------:R-:W-:Y:S05]  /*0550*/  @!P0 BRA `(.L_x_3) ;  /* 0x0000000000788947 */ /* 0x000fea0003800000 */
[----:B------:R-:W0:Y:S01]  /*0560*/  LDC.64 R14, c[0x0][0x380] ;  /* 0x0000e000ff0e7b82 */ /* 0x000e220000000a00 */
[----:B------:R-:W-:-:S07]  /*0570*/  IMAD.IADD R13, R3, 0x1, R0 ;  /* 0x00000001030d7824 */ /* 0x000fce00078e0200 */
[----:B------:R-:W1:Y:S01]  /*0580*/  LDC.64 R36, c[0x0][0x388] ;  /* 0x0000e200ff247b82 */ /* 0x000e620000000a00 */
[----:B0-----:R-:W-:-:S05]  /*0590*/  IMAD.WIDE.U32 R38, R3, 0x8, R14 ;  /* 0x0000000803267825 */ /* 0x001fca00078e000e */
[----:B------:R-:W2:Y:S01]  /*05a0*/  LDG.E.128 R8, desc[UR6][R38.64] ;  /* 0x0000000626087981 */ /* 0x000ea2000c1e1d00 */
[----:B------:R-:W-:-:S03]  /*05b0*/  IMAD.WIDE.U32 R14, R13, 0x8, R14 ;  /* 0x000000080d0e7825 */ /* 0x000fc600078e000e */
[----:B------:R-:W3:Y:S01]  /*05c0*/  LDG.E.128 R16, desc[UR6][R38.64+0x10] ;  /* 0x0000100626107981 */ /* 0x000ee2000c1e1d00 */
[----:B-1----:R-:W-:-:S03]  /*05d0*/  IMAD.WIDE.U32 R36, R3, 0x8, R36 ;  /* 0x0000000803247825 */ /* 0x002fc600078e0024 */
[----:B------:R-:W4:Y:S01]  /*05e0*/  LDG.E.128 R12, desc[UR6][R14.64] ;  /* 0x000000060e0c7981 */ /* 0x000f22000c1e1d00 */
[----:B------:R-:W-:-:S03]  /*05f0*/  IMAD.WIDE.U32 R24, R0, 0x8, R38 ;  /* 0x0000000800187825 */ /* 0x000fc600078e0026 */
[----:B------:R-:W3:Y:S04]  /*0600*/  LDG.E.128 R20, desc[UR6][R36.64] ;  /* 0x0000000624147981 */ /* 0x000ee8000c1e1d00 */
[----:B------:R-:W3:Y:S04]  /*0610*/  LDG.E.128 R24, desc[UR6][R24.64+0x10] ;  /* 0x0000100618187981 */ /* 0x000ee8000c1e1d00 */
[----:B------:R-:W3:Y:S01]  /*0620*/  LDG.E.128 R28, desc[UR6][R36.64+0x10] ;  /* 0x00001006241c7981 */ /* 0x000ee2000c1e1d00 */
[----:B------:R-:W-:Y:S01]  /*0630*/  VIADD R3, R3, 0x4 ;  /* 0x0000000403037836 */ /* 0x000fe20000000000 */
[----:B--2--5:R-:W-:-:S02]  /*0640*/  DFMA R8, R6, R8, R4 ;  /* 0x000000080608722b */ /* 0x024fc40000000004 */
[----:B------:R-:W-:-:S06]  /*0650*/  DFMA R10, R6, R10, R4 ;  /* 0x0000000a060a722b */ /* 0x000fcc0000000004 */
[C---:B----4-:R-:W-:Y:S02]  /*0660*/  DFMA R12, R32.reuse, R12, R8 ;  /* 0x0000000c200c722b */ /* 0x050fe40000000008 */
[----:B------:R-:W-:Y:S02]  /*0670*/  DFMA R14, R32, R14, R10 ;  /* 0x0000000e200e722b */ /* 0x000fe4000000000a */
[----:B---3--:R-:W-:-:S04]  /*0680*/  DFMA R16, R6, R16, R4 ;  /* 0x000000100610722b */ /* 0x008fc80000000004 */
[----:B------:R-:W-:Y:S02]  /*0690*/  DADD R12, R12, -R20 ;  /* 0x000000000c0c7229 */ /* 0x000fe40000000814 */
[----:B------:R-:W-:Y:S02]  /*06a0*/  DADD R14, -R22, R14 ;  /* 0x00000000160e7229 */ /* 0x000fe4000000010e */
[----:B------:R-:W-:Y:S02]  /*06b0*/  DFMA R16, R32, R24, R16 ;  /* 0x000000182010722b */ /* 0x000fe40000000010 */
[----:B------:R-:W-:Y:S02]  /*06c0*/  DFMA R18, R6, R18, R4 ;  /* 0x000000120612722b */ /* 0x000fe40000000004 */
[----:B------:R-:W-:-:S04]  /*06d0*/  DADD R12, R34, R12 ;  /* 0x00000000220c7229 */ /* 0x000fc8000000000c */
[----:B------:R-:W-:Y:S02]  /*06e0*/  DADD R16, R16, -R28 ;  /* 0x0000000010107229 */ /* 0x000fe4000000081c */
[----:B------:R-:W-:Y:S02]  /*06f0*/  DFMA R18, R32, R26, R18 ;  /* 0x0000001a2012722b */ /* 0x000fe40000000012 */
[----:B------:R-:W-:-:S06]  /*0700*/  DADD R12, R12, R14 ;  /* 0x000000000c0c7229 */ /* 0x000fcc000000000e */
[----:B------:R-:W-:Y:S02]  /*0710*/  DADD R18, -R30, R18 ;  /* 0x000000001e127229 */ /* 0x000fe40000000112 */
[----:B------:R-:W-:-:S08]  /*0720*/  DADD R12, R12, R16 ;  /* 0x000000000c0c7229 */ /* 0x000fd00000000010 */
[----:B------:R-:W-:-:S11]  /*0730*/  DADD R34, R12, R18 ;  /* 0x000000000c227229 */ /* 0x000fd60000000012 */
.L_x_3:
[----:B------:R-:W-:-:S13]  /*0740*/  LOP3.LUT P0, R8, R0, 0x3, RZ, 0xc0, !PT ;  /* 0x0000000300087812 */ /* 0x000fda000780c0ff */
[----:B------:R-:W-:Y:S05]  /*0750*/  @!P0 BRA `(.L_x_0) ;  /* 0x0000000000888947 */ /* 0x000fea0003800000 */
[----:B------:R-:W0:Y:S01]  /*0760*/  LDC.64 R12, c[0x0][0x380] ;  /* 0x0000e000ff0c7b82 */ /* 0x000e220000000a00 */
[----:B------:R-:W-:Y:S02]  /*0770*/  ISETP.NE.AND P0, PT, R8, 0x1, PT ;  /* 0x000000010800780c */ /* 0x000fe40003f05270 */
[----:B------:R-:W-:-:S04]  /*0780*/  LOP3.LUT R10, R0, 0x1, RZ, 0xc0, !PT ;  /* 0x00000001000a7812 */ /* 0x000fc800078ec0ff */
[----:B------:R-:W-:Y:S01]  /*0790*/  ISETP.NE.U32.AND P1, PT, R10, 0x1, PT ;  /* 0x000000010a00780c */ /* 0x000fe20003f25070 */
[----:B------:R-:W1:Y:S06]  /*07a0*/  LDC.64 R14, c[0x0][0x388] ;  /* 0x0000e200ff0e7b82 */ /* 0x000e6c0000000a00 */
[C---:B------:R-:W-:Y:S02]  /*07b0*/  @P0 IMAD.IADD R17, R3.reuse, 0x1, R0 ;  /* 0x0000000103110824 */ /* 0x040fe400078e0200 */
[----:B------:R-:W2:Y:S01]  /*07c0*/  LDC.64 R24, c[0x0][0x380] ;  /* 0x0000e000ff187b82 */ /* 0x000ea20000000a00 */
[----:B0-----:R-:W-:-:S07]  /*07d0*/  @P0 IMAD.WIDE.U32 R8, R3, 0x8, R12 ;  /* 0x0000000803080825 */ /* 0x001fce00078e000c */
[----:B------:R-:W0:Y:S01]  /*07e0*/  LDC.64 R20, c[0x0][0x388] ;  /* 0x0000e200ff147b82 */ /* 0x000e220000000a00 */
[----:B------:R-:W-:Y:S01]  /*07f0*/  @P0 IMAD.WIDE.U32 R12, R17, 0x8, R12 ;  /* 0x00000008110c0825 */ /* 0x000fe200078e000c */
[----:B------:R-:W3:Y:S03]  /*0800*/  @P0 LDG.E.128 R8, desc[UR6][R8.64] ;  /* 0x0000000608080981 */ /* 0x000ee6000c1e1d00 */
[C---:B-1----:R-:W-:Y:S02]  /*0810*/  @P0 IMAD.WIDE.U32 R16, R3.reuse, 0x8, R14 ;  /* 0x0000000803100825 */ /* 0x042fe400078e000e */
[----:B------:R-:W4:Y:S02]  /*0820*/  @P0 LDG.E.128 R12, desc[UR6][R12.64] ;  /* 0x000000060c0c0981 */ /* 0x000f24000c1e1d00 */
[----:B------:R-:W-:Y:S02]  /*0830*/  @P0 VIADD R3, R3, 0x2 ;  /* 0x0000000203030836 */ /* 0x000fe40000000000 */
[----:B------:R-:W4:Y:S02]  /*0840*/  @P0 LDG.E.128 R16, desc[UR6][R16.64] ;  /* 0x0000000610100981 */ /* 0x000f24000c1e1d00 */
[----:B--2---:R-:W-:-:S04]  /*0850*/  @!P1 IMAD.WIDE.U32 R22, R3, 0x8, R24 ;  /* 0x0000000803169825 */ /* 0x004fc800078e0018 */
[----:B------:R-:W-:Y:S02]  /*0860*/  @!P1 IMAD.IADD R27, R3, 0x1, R0 ;  /* 0x00000001031b9824 */ /* 0x000fe400078e0200 */
[----:B------:R-:W2:Y:S02]  /*0870*/  @!P1 LDG.E.64 R22, desc[UR6][R22.64] ;  /* 0x0000000616169981 */ /* 0x000ea4000c1e1b00 */
[----:B------:R-:W-:-:S04]  /*0880*/  @!P1 IMAD.WIDE.U32 R24, R27, 0x8, R24 ;  /* 0x000000081b189825 */ /* 0x000fc800078e0018 */
[----:B0-----:R-:W-:Y:S02]  /*0890*/  @!P1 IMAD.WIDE.U32 R20, R3, 0x8, R20 ;  /* 0x0000000803149825 */ /* 0x001fe400078e0014 */
[----:B------:R-:W2:Y:S04]  /*08a0*/  @!P1 LDG.E.64 R24, desc[UR6][R24.64] ;  /* 0x0000000618189981 */ /* 0x000ea8000c1e1b00 */
[----:B------:R-:W2:Y:S01]  /*08b0*/  @!P1 LDG.E.64 R20, desc[UR6][R20.64] ;  /* 0x0000000614149981 */ /* 0x000ea2000c1e1b00 */
[C-C-:B---3-5:R-:W-:Y:S02]  /*08c0*/  @P0 DFMA R8, R6.reuse, R8, R4.reuse ;  /* 0x000000080608022b */ /* 0x168fe40000000004 */
[----:B------:R-:W-:-:S06]  /*08d0*/  @P0 DFMA R10, R6, R10, R4 ;  /* 0x0000000a060a022b */ /* 0x000fcc0000000004 */
[C---:B----4-:R-:W-:Y:S02]  /*08e0*/  @P0 DFMA R8, R32.reuse, R12, R8 ;  /* 0x0000000c2008022b */ /* 0x050fe40000000008 */
[----:B------:R-:W-:-:S06]  /*08f0*/  @P0 DFMA R10, R32, R14, R10 ;  /* 0x0000000e200a022b */ /* 0x000fcc000000000a */
[----:B------:R-:W-:Y:S02]  /*0900*/  @P0 DADD R8, R8, -R16 ;  /* 0x0000000008080229 */ /* 0x000fe40000000810 */
[----:B--2---:R-:W-:Y:S02]  /*0910*/  @!P1 DFMA R4, R6, R22, R4 ;  /* 0x000000160604922b */ /* 0x004fe40000000004 */
[----:B------:R-:W-:-:S04]  /*0920*/  @P0 DADD R10, -R18, R10 ;  /* 0x00000000120a0229 */ /* 0x000fc8000000010a */
[----:B------:R-:W-:Y:S02]  /*0930*/  @P0 DADD R8, R34, R8 ;  /* 0x0000000022080229 */ /* 0x000fe40000000008 */
[----:B------:R-:W-:-:S06]  /*0940*/  @!P1 DFMA R4, R32, R24, R4 ;  /* 0x000000182004922b */ /* 0x000fcc0000000004 */
[----:B------:R-:W-:Y:S02]  /*0950*/  @P0 DADD R34, R8, R10 ;  /* 0x0000000008220229 */ /* 0x000fe4000000000a */
[----:B------:R-:W-:-:S08]  /*0960*/  @!P1 DADD R4, R4, -R20 ;  /* 0x0000000004049229 */ /* 0x000fd00000000814 */
[----:B------:R-:W-:-:S11]  /*0970*/  @!P1 DADD R34, R34, R4 ;  /* 0x0000000022229229 */ /* 0x000fd60000000004 */
.L_x_0:
[----:B------:R-:W-:-:S13]  /*0980*/  ISETP.NE.AND P0, PT, R2, 0x2, PT ;  /* 0x000000020200780c */ /* 0x000fda0003f05270 */
[----:B------:R-:W-:Y:S05]  /*0990*/  @!P0 BRA `(.L_x_4) ;  /* 0x0000000000e08947 */ /* 0x000fea0003800000 */
[----:B------:R-:W-:-:S13]  /*09a0*/  ISETP.NE.AND P0, PT, R2, 0x1, PT ;  /* 0x000000010200780c */ /* 0x000fda0003f05270 */
[----:B------:R-:W-:Y:S05]  /*09b0*/  @!P0 BRA `(.L_x_5) ;  /* 0x00000000005c8947 */ /* 0x000fea0003800000 */
[----:B------:R-:W-:-:S13]  /*09c0*/  ISETP.NE.AND P0, PT, R2, RZ, PT ;  /* 0x000000ff0200720c */ /* 0x000fda0003f05270 */
[----:B------:R-:W-:Y:S05]  /*09d0*/  @P0 EXIT ;  /* 0x000000000000094d */ /* 0x000fea0003800000 */
[----:B------:R-:W0:Y:S08]  /*09e0*/  I2F.F64 R2, R0 ;  /* 0x0000000000027312 */ /* 0x000e300000201c00 */
[----:B0----5:R-:W0:Y:S01]  /*09f0*/  MUFU.RCP64H R5, R3 ;  /* 0x0000000300057308 */ /* 0x021e220000001800 */
[----:B------:R-:W-:-:S05]  /*0a00*/  VIADD R4, R3, 0x300402 ;  /* 0x0030040203047836 */ /* 0x000fca0000000000 */
[----:B------:R-:W-:Y:S01]  /*0a10*/  FSETP.GEU.AND P0, PT, |R4|, 5.8789094863358348022e-39, PT ;  /* 0x004004020400780b */ /* 0x000fe20003f0e200 */
[----:B0-----:R-:W-:-:S08]  /*0a20*/  DFMA R6, -R2, R4, 1 ;  /* 0x3ff000000206742b */ /* 0x001fd00000000104 */
[----:B------:R-:W-:-:S08]  /*0a30*/  DFMA R6, R6, R6, R6 ;  /* 0x000000060606722b */ /* 0x000fd00000000006 */
[----:B------:R-:W-:-:S08]  /*0a40*/  DFMA R6, R4, R6, R4 ;  /* 0x000000060406722b */ /* 0x000fd00000000004 */
[----:B------:R-:W-:-:S08]  /*0a50*/  DFMA R8, -R2, R6, 1 ;  /* 0x3ff000000208742b */ /* 0x000fd00000000106 */
[----:B------:R-:W-:Y:S01]  /*0a60*/  DFMA R6, R6, R8, R6 ;  /* 0x000000080606722b */ /* 0x000fe20000000006 */
[----:B------:R-:W-:Y:S10]  /*0a70*/  @P0 BRA `(.L_x_6) ;  /* 0x0000000000100947 */ /* 0x000ff40003800000 */
[----:B------:R-:W-:-:S05]  /*0a80*/  LOP3.LUT R0, R3, 0x7fffffff, RZ, 0xc0, !PT ;  /* 0x7fffffff03007812 */ /* 0x000fca00078ec0ff */
[----:B------:R-:W-:Y:S01]  /*0a90*/  VIADD R6, R0, 0xfff00000 ;  /* 0xfff0000000067836 */ /* 0x000fe20000000000 */
[----:B------:R-:W-:-:S07]  /*0aa0*/  MOV R0, 0xac0 ;  /* 0x00000ac000007802 */ /* 0x000fce0000000f00 */
[----:B------:R-:W-:Y:S05]  /*0ab0*/  CALL.REL.NOINC `($__internal_0_$__cuda_sm20_dblrcp_rn_slowpath_v3) ;  /* 0x0000000400187944 */ /* 0x000fea0003c00000 */
.L_x_6:
[----:B------:R-:W0:Y:S01]  /*0ac0*/  LDC.64 R4, c[0x0][0x390] ;  /* 0x0000e400ff047b82 */ /* 0x000e220000000a00 */
[----:B------:R-:W1:Y:S01]  /*0ad0*/  LDCU.64 UR4, c[0x0][0x398] ;  /* 0x00007300ff0477ac */ /* 0x000e620008000a00 */
[----:B0-----:R-:W2:Y:S01]  /*0ae0*/  LDG.E.64 R2, desc[UR6][R4.64] ;  /* 0x0000000604027981 */ /* 0x001ea2000c1e1b00 */
[----:B-1----:R-:W-:-:S08]  /*0af0*/  DMUL R6, R6, -UR4 ;  /* 0x8000000406067c28 */ /* 0x002fd00008000000 */
[----:B--2---:R-:W-:-:S07]  /*0b00*/  DFMA R2, R6, R34, R2 ;  /* 0x000000220602722b */ /* 0x004fce0000000002 */
[----:B------:R-:W-:Y:S01]  /*0b10*/  STG.E.64 desc[UR6][R4.64], R2 ;  /* 0x0000000204007986 */ /* 0x000fe2000c101b06 */
[----:B------:R-:W-:Y:S05]  /*0b20*/  EXIT ;  /* 0x000000000000794d */ /* 0x000fea0003800000 */
.L_x_5:
[----:B------:R-:W0:Y:S01]  /*0b30*/  LDC.64 R2, c[0x0][0x380] ;  /* 0x0000e000ff027b82 */ /* 0x000e220000000a00 */
[----:B------:R-:W1:Y:S01]  /*0b40*/  I2F.F64 R8, R0 ;  /* 0x0000000000087312 */ /* 0x000e620000201c00 */
[----:B-----5:R-:W-:Y:S01]  /*0b50*/  IMAD.MOV.U32 R4, RZ, RZ, 0x1 ;  /* 0x00000001ff047424 */ /* 0x020fe200078e00ff */
[----:B------:R-:W2:Y:S01]  /*0b60*/  LDCU.64 UR4, c[0x0][0x398] ;  /* 0x00007300ff0477ac */ /* 0x000ea20008000a00 */
[----:B0-----:R-:W3:Y:S05]  /*0b70*/  LDG.E.64 R2, desc[UR6][R2.64] ;  /* 0x0000000602027981 */ /* 0x001eea000c1e1b00 */
[----:B-1----:R-:W0:Y:S02]  /*0b80*/  MUFU.RCP64H R5, R9 ;  /* 0x0000000900057308 */ /* 0x002e240000001800 */
[----:B0-----:R-:W-:-:S08]  /*0b90*/  DFMA R6, -R8, R4, 1 ;  /* 0x3ff000000806742b */ /* 0x001fd00000000104 */
[----:B------:R-:W-:-:S08]  /*0ba0*/  DFMA R6, R6, R6, R6 ;  /* 0x000000060606722b */ /* 0x000fd00000000006 */
[----:B------:R-:W-:-:S08]  /*0bb0*/  DFMA R6, R4, R6, R4 ;  /* 0x000000060406722b */ /* 0x000fd00000000004 */
[----:B------:R-:W-:-:S08]  /*0bc0*/  DFMA R4, -R8, R6, 1 ;  /* 0x3ff000000804742b */ /* 0x000fd00000000106 */
[----:B------:R-:W-:Y:S02]  /*0bd0*/  DFMA R4, R6, R4, R6 ;  /* 0x000000040604722b */ /* 0x000fe40000000006 */
[----:B---3--:R-:W-:-:S08]  /*0be0*/  DMUL R34, R2, R34 ;  /* 0x0000002202227228 */ /* 0x008fd00000000000 */
[----:B--2---:R-:W-:-:S08]  /*0bf0*/  DMUL R34, R34, UR4 ;  /* 0x0000000422227c28 */ /* 0x004fd00008000000 */
[----:B------:R-:W-:Y:S02]  /*0c00*/  DMUL R2, R34, R4 ;  /* 0x0000000422027228 */ /* 0x000fe40000000000 */
[----:B------:R-:W-:-:S06]  /*0c10*/  FSETP.GEU.AND P1, PT, |R35|, 6.5827683646048100446e-37, PT ;  /* 0x036000002300780b */ /* 0x000fcc0003f2e200 */
[----:B------:R-:W-:-:S08]  /*0c20*/  DFMA R6, -R8, R2, R34 ;  /* 0x000000020806722b */ /* 0x000fd00000000122 */
[----:B------:R-:W-:-:S10]  /*0c30*/  DFMA R2, R4, R6, R2 ;  /* 0x000000060402722b */ /* 0x000fd40000000002 */
[----:B------:R-:W-:-:S05]  /*0c40*/  FFMA R0, RZ, R9, R3 ;  /* 0x00000009ff007223 */ /* 0x000fca0000000003 */
[----:B------:R-:W-:-:S13]  /*0c50*/  FSETP.GT.AND P0, PT, |R0|, 1.469367938527859385e-39, PT ;  /* 0x001000000000780b */ /* 0x000fda0003f04200 */
[----:B------:R-:W-:Y:S05]  /*0c60*/  @P0 BRA P1, `(.L_x_7) ;  /* 0x0000000000180947 */ /* 0x000fea0000800000 */
[----:B------:R-:W-:Y:S01]  /*0c70*/  IMAD.MOV.U32 R2, RZ, RZ, R8 ;  /* 0x000000ffff027224 */ /* 0x000fe200078e0008 */
[----:B------:R-:W-:Y:S01]  /*0c80*/  MOV R0, 0xcb0 ;  /* 0x00000cb000007802 */ /* 0x000fe20000000f00 */
[----:B------:R-:W-:-:S07]  /*0c90*/  IMAD.MOV.U32 R3, RZ, RZ, R9 ;  /* 0x000000ffff037224 */ /* 0x000fce00078e0009 */
[----:B------:R-:W-:Y:S05]  /*0ca0*/  CALL.REL.NOINC `($__internal_1_$__cuda_sm20_div_rn_f64_full) ;  /* 0x00000004003c7944 */ /* 0x000fea0003c00000 */
[----:B------:R-:W-:Y:S02]  /*0cb0*/  IMAD.MOV.U32 R2, RZ, RZ, R10 ;  /* 0x000000ffff027224 */ /* 0x000fe400078e000a */
[----:B------:R-:W-:-:S07]  /*0cc0*/  IMAD.MOV.U32 R3, RZ, RZ, R11 ;  /* 0x000000ffff037224 */ /* 0x000fce00078e000b */
.L_x_7:
[----:B------:R-:W0:Y:S02]  /*0cd0*/  LDC.64 R6, c[0x0][0x390] ;  /* 0x0000e400ff067b82 */ /* 0x000e240000000a00 */
[----:B0-----:R-:W2:Y:S02]  /*0ce0*/  LDG.E.64 R4, desc[UR6][R6.64+0x8] ;  /* 0x0000080606047981 */ /* 0x001ea4000c1e1b00 */
[----:B--2---:R-:W-:-:S07]  /*0cf0*/  DADD R4, R4, -R2 ;  /* 0x0000000004047229 */ /* 0x004fce0000000802 */
[----:B------:R-:W-:Y:S01]  /*0d00*/  STG.E.64 desc[UR6][R6.64+0x8], R4 ;  /* 0x0000080406007986 */ /* 0x000fe2000c101b06 */
[----:B------:R-:W-:Y:S05]  /*0d10*/  EXIT ;  /* 0x000000000000794d */ /* 0x000fea0003800000 */
.L_x_4:
[----:B------:R-:W0:Y:S01]  /*0d20*/  LDC.64 R2, c[0x0][0x380] ;  /* 0x0000e000ff027b82 */ /* 0x000e220000000a00 */
[----:B-----5:R-:W1:Y:S01]  /*0d30*/  I2F.F64 R6, R0 ;  /* 0x0000000000067312 */ /* 0x020e620000201c00 */
[----:B------:R-:W-:Y:S01]  /*0d40*/  IMAD.MOV.U32 R4, RZ, RZ, 0x1 ;  /* 0x00000001ff047424 */ /* 0x000fe200078e00ff */
[----:B------:R-:W2:Y:S01]  /*0d50*/  LDCU.64 UR4, c[0x0][0x398] ;  /* 0x00007300ff0477ac */ /* 0x000ea20008000a00 */
[----:B0-----:R-:W-:-:S06]  /*0d60*/  IMAD.WIDE R2, R0, 0x8, R2 ;  /* 0x0000000800027825 */ /* 0x001fcc00078e0202 */
[----:B------:R-:W3:Y:S01]  /*0d70*/  LDG.E.64 R2, desc[UR6][R2.64] ;  /* 0x0000000602027981 */ /* 0x000ee2000c1e1b00 */
        /* <DEDUP_REMOVED lines=21> */
.L_x_8:
[----:B------:R-:W0:Y:S02]  /*0ed0*/  LDC.64 R6, c[0x0][0x390] ;  /* 0x0000e400ff067b82 */ /* 0x000e240000000a00 */
[----:B0-----:R-:W2:Y:S02]  /*0ee0*/  LDG.E.64 R4, desc[UR6][R6.64+0x10] ;  /* 0x0000100606047981 */ /* 0x001ea4000c1e1b00 */
[----:B--2---:R-:W-:-:S07]  /*0ef0*/  DADD R4, R4, -R2 ;  /* 0x0000000004047229 */ /* 0x004fce0000000802 */
[----:B------:R-:W-:Y:S01]  /*0f00*/  STG.E.64 desc[UR6][R6.64+0x10], R4 ;  /* 0x0000100406007986 */ /* 0x000fe2000c101b06 */
[----:B------:R-:W-:Y:S05]  /*0f10*/  EXIT ;  /* 0x000000000000794d */ /* 0x000fea0003800000 */
        .weak           $__internal_0_$__cuda_sm20_dblrcp_rn_slowpath_v3
        .type           $__internal_0_$__cuda_sm20_dblrcp_rn_slowpath_v3,@function
        .size           $__internal_0_$__cuda_sm20_dblrcp_rn_slowpath_v3,($__internal_1_$__cuda_sm20_div_rn_f64_full - $__internal_0_$__cuda_sm20_dblrcp_rn_slowpath_v3)
$__internal_0_$__cuda_sm20_dblrcp_rn_slowpath_v3:
[----:B------:R-:W-:-:S14]  /*0f20*/  DSETP.GTU.AND P0, PT, |R2|, +INF , PT ;  /* 0x7ff000000200742a */ /* 0x000fdc0003f0c200 */
[----:B------:R-:W-:Y:S05]  /*0f30*/  @P0 BRA `(.L_x_9) ;  /* 0x00000000007c0947 */ /* 0x000fea0003800000 */
[----:B------:R-:W-:-:S05]  /*0f40*/  LOP3.LUT R7, R3, 0x7fffffff, RZ, 0xc0, !PT ;  /* 0x7fffffff03077812 */ /* 0x000fca00078ec0ff */
[----:B------:R-:W-:-:S05]  /*0f50*/  VIADD R4, R7, 0xffffffff ;  /* 0xffffffff07047836 */ /* 0x000fca0000000000 */
[----:B------:R-:W-:-:S13]  /*0f60*/  ISETP.GE.U32.AND P0, PT, R4, 0x7fefffff, PT ;  /* 0x7fefffff0400780c */ /* 0x000fda0003f06070 */
[----:B------:R-:W-:Y:S01]  /*0f70*/  @P0 LOP3.LUT R5, R3, 0x7ff00000, RZ, 0x3c, !PT ;  /* 0x7ff0000003050812 */ /* 0x000fe200078e3cff */
[----:B------:R-:W-:Y:S01]  /*0f80*/  @P0 IMAD.MOV.U32 R4, RZ, RZ, RZ ;  /* 0x000000ffff040224 */ /* 0x000fe200078e00ff */
[----:B------:R-:W-:Y:S06]  /*0f90*/  @P0 BRA `(.L_x_10) ;  /* 0x00000000006c0947 */ /* 0x000fec0003800000 */
[----:B------:R-:W-:-:S13]  /*0fa0*/  ISETP.GE.U32.AND P0, PT, R7, 0x1000001, PT ;  /* 0x010000010700780c */ /* 0x000fda0003f06070 */
[----:B------:R-:W-:Y:S05]  /*0fb0*/  @!P0 BRA `(.L_x_11) ;  /* 0x0000000000348947 */ /* 0x000fea0003800000 */
[----:B------:R-:W-:Y:S02]  /*0fc0*/  VIADD R5, R3, 0xc0200000 ;  /* 0xc020000003057836 */ /* 0x000fe40000000000 */
[----:B------:R-:W-:Y:S02]  /*0fd0*/  IMAD.MOV.U32 R4, RZ, RZ, R2 ;  /* 0x000000ffff047224 */ /* 0x000fe400078e0002 */
[----:B------:R-:W0:Y:S04]  /*0fe0*/  MUFU.RCP64H R7, R5 ;  /* 0x0000000500077308 */ /* 0x000e280000001800 */
[----:B0-----:R-:W-:-:S08]  /*0ff0*/  DFMA R8, -R4, R6, 1 ;  /* 0x3ff000000408742b */ /* 0x001fd00000000106 */
[----:B------:R-:W-:-:S08]  /*1000*/  DFMA R8, R8, R8, R8 ;  /* 0x000000080808722b */ /* 0x000fd00000000008 */
[----:B------:R-:W-:-:S08]  /*1010*/  DFMA R8, R6, R8, R6 ;  /* 0x000000080608722b */ /* 0x000fd00000000006 */
[----:B------:R-:W-:-:S08]  /*1020*/  DFMA R6, -R4, R8, 1 ;  /* 0x3ff000000406742b */ /* 0x000fd00000000108 */
[----:B------:R-:W-:-:S08]  /*1030*/  DFMA R6, R8, R6, R8 ;  /* 0x000000060806722b */ /* 0x000fd00000000008 */
[----:B------:R-:W-:-:S08]  /*1040*/  DMUL R6, R6, 2.2250738585072013831e-308 ;  /* 0x0010000006067828 */ /* 0x000fd00000000000 */
[----:B------:R-:W-:-:S08]  /*1050*/  DFMA R2, -R2, R6, 1 ;  /* 0x3ff000000202742b */ /* 0x000fd00000000106 */
[----:B------:R-:W-:-:S08]  /*1060*/  DFMA R2, R2, R2, R2 ;  /* 0x000000020202722b */ /* 0x000fd00000000002 */
[----:B------:R-:W-:Y:S01]  /*1070*/  DFMA R4, R6, R2, R6 ;  /* 0x000000020604722b */ /* 0x000fe20000000006 */
[----:B------:R-:W-:Y:S10]  /*1080*/  BRA `(.L_x_10) ;  /* 0x0000000000307947 */ /* 0x000ff40003800000 */
.L_x_11:
[----:B------:R-:W-:Y:S01]  /*1090*/  DMUL R2, R2, 8.11296384146066816958e+31 ;  /* 0x4690000002027828 */ /* 0x000fe20000000000 */
[----:B------:R-:W-:-:S05]  /*10a0*/  IMAD.MOV.U32 R4, RZ, RZ, R6 ;  /* 0x000000ffff047224 */ /* 0x000fca00078e0006 */
[----:B------:R-:W0:Y:S02]  /*10b0*/  MUFU.RCP64H R5, R3 ;  /* 0x0000000300057308 */ /* 0x000e240000001800 */
[----:B0-----:R-:W-:-:S08]  /*10c0*/  DFMA R6, -R2, R4, 1 ;  /* 0x3ff000000206742b */ /* 0x001fd00000000104 */
[----:B------:R-:W-:-:S08]  /*10d0*/  DFMA R6, R6, R6, R6 ;  /* 0x000000060606722b */ /* 0x000fd00000000006 */
[----:B------:R-:W-:-:S08]  /*10e0*/  DFMA R6, R4, R6, R4 ;  /* 0x000000060406722b */ /* 0x000fd00000000004 */
[----:B------:R-:W-:-:S08]  /*10f0*/  DFMA R4, -R2, R6, 1 ;  /* 0x3ff000000204742b */ /* 0x000fd00000000106 */
[----:B------:R-:W-:-:S08]  /*1100*/  DFMA R4, R6, R4, R6 ;  /* 0x000000040604722b */ /* 0x000fd00000000006 */
[----:B------:R-:W-:Y:S01]  /*1110*/  DMUL R4, R4, 8.11296384146066816958e+31 ;  /* 0x4690000004047828 */ /* 0x000fe20000000000 */
[----:B------:R-:W-:Y:S10]  /*1120*/  BRA `(.L_x_10) ;  /* 0x0000000000087947 */ /* 0x000ff40003800000 */
.L_x_9:
[----:B------:R-:W-:Y:S02]  /*1130*/  LOP3.LUT R5, R3, 0x80000, RZ, 0xfc, !PT ;  /* 0x0008000003057812 */ /* 0x000fe400078efcff */
[----:B------:R-:W-:-:S07]  /*1140*/  MOV R4, R2 ;  /* 0x0000000200047202 */ /* 0x000fce0000000f00 */
.L_x_10:
[----:B------:R-:W-:Y:S02]  /*1150*/  IMAD.MOV.U32 R2, RZ, RZ, R0 ;  /* 0x000000ffff027224 */ /* 0x000fe400078e0000 */
[----:B------:R-:W-:Y:S02]  /*1160*/  IMAD.MOV.U32 R3, RZ, RZ, 0x0 ;  /* 0x00000000ff037424 */ /* 0x000fe400078e00ff */
[----:B------:R-:W-:Y:S02]  /*1170*/  IMAD.MOV.U32 R6, RZ, RZ, R4 ;  /* 0x000000ffff067224 */ /* 0x000fe400078e0004 */
[----:B------:R-:W-:Y:S01]  /*1180*/  IMAD.MOV.U32 R7, RZ, RZ, R5 ;  /* 0x000000ffff077224 */ /* 0x000fe200078e0005 */
[----:B------:R-:W-:Y:S06]  /*1190*/  RET.REL.NODEC R2 `(_Z5trainPeS_S_eii) ;  /* 0xffffffec02987950 */ /* 0x000fec0003c3ffff */
        .weak           $__internal_1_$__cuda_sm20_div_rn_f64_full
        .type           $__internal_1_$__cuda_sm20_div_rn_f64_full,@function
        .size           $__internal_1_$__cuda_sm20_div_rn_f64_full,(.L_x_26 - $__internal_1_$__cuda_sm20_div_rn_f64_full)
$__internal_1_$__cuda_sm20_div_rn_f64_full:
[C---:B------:R-:W-:Y:S01]  /*11a0*/  FSETP.GEU.AND P0, PT, |R3|.reuse, 1.469367938527859385e-39, PT ;  /* 0x001000000300780b */ /* 0x040fe20003f0e200 */
[----:B------:R-:W-:Y:S01]  /*11b0*/  IMAD.MOV.U32 R7, RZ, RZ, R35 ;  /* 0x000000ffff077224 */ /* 0x000fe200078e0023 */
[C---:B------:R-:W-:Y:S01]  /*11c0*/  LOP3.LUT R4, R3.reuse, 0x800fffff, RZ, 0xc0, !PT ;  /* 0x800fffff03047812 */ /* 0x040fe200078ec0ff */
[----:B------:R-:W-:Y:S01]  /*11d0*/  IMAD.MOV.U32 R8, RZ, RZ, 0x1 ;  /* 0x00000001ff087424 */ /* 0x000fe200078e00ff */
[----:B------:R-:W-:Y:S01]  /*11e0*/  LOP3.LUT R18, R3, 0x7ff00000, RZ, 0xc0, !PT ;  /* 0x7ff0000003127812 */ /* 0x000fe200078ec0ff */
[----:B------:R-:W-:Y:S01]  /*11f0*/  IMAD.MOV.U32 R6, RZ, RZ, R34 ;  /* 0x000000ffff067224 */ /* 0x000fe200078e0022 */
[----:B------:R-:W-:Y:S01]  /*1200*/  LOP3.LUT R5, R4, 0x3ff00000, RZ, 0xfc, !PT ;  /* 0x3ff0000004057812 */ /* 0x000fe200078efcff */
[----:B------:R-:W-:Y:S01]  /*1210*/  IMAD.MOV.U32 R4, RZ, RZ, R2 ;  /* 0x000000ffff047224 */ /* 0x000fe200078e0002 */
[C---:B------:R-:W-:Y:S01]  /*1220*/  FSETP.GEU.AND P2, PT, |R7|.reuse, 1.469367938527859385e-39, PT ;  /* 0x001000000700780b */ /* 0x040fe20003f4e200 */
[----:B------:R-:W-:Y:S01]  /*1230*/  BSSY.RECONVERGENT B0, `(.L_x_12) ;  /* 0x0000050000007945 */ /* 0x000fe20003800200 */
[----:B------:R-:W-:-:S03]  /*1240*/  LOP3.LUT R10, R7, 0x7ff00000, RZ, 0xc0, !PT ;  /* 0x7ff00000070a7812 */ /* 0x000fc600078ec0ff */
[----:B------:R-:W-:Y:S01]  /*1250*/  @!P0 DMUL R4, R2, 8.98846567431157953865e+307 ;  /* 0x7fe0000002048828 */ /* 0x000fe20000000000 */
[----:B------:R-:W-:Y:S01]  /*1260*/  ISETP.GE.U32.AND P1, PT, R10, R18, PT ;  /* 0x000000120a00720c */ /* 0x000fe20003f26070 */
[----:B------:R-:W-:-:S04]  /*1270*/  IMAD.MOV.U32 R19, RZ, RZ, R10 ;  /* 0x000000ffff137224 */ /* 0x000fc800078e000a */
[----:B------:R-:W0:Y:S02]  /*1280*/  MUFU.RCP64H R9, R5 ;  /* 0x0000000500097308 */ /* 0x000e240000001800 */
[----:B------:R-:W-:Y:S02]  /*1290*/  @!P2 LOP3.LUT R11, R3, 0x7ff00000, RZ, 0xc0, !PT ;  /* 0x7ff00000030ba812 */ /* 0x000fe400078ec0ff */
[----:B------:R-:W-:Y:S02]  /*12a0*/  @!P0 LOP3.LUT R18, R5, 0x7ff00000, RZ, 0xc0, !PT ;  /* 0x7ff0000005128812 */ /* 0x000fe400078ec0ff */
[----:B------:R-:W-:Y:S01]  /*12b0*/  @!P2 ISETP.GE.U32.AND P3, PT, R10, R11, PT ;  /* 0x0000000b0a00a20c */ /* 0x000fe20003f66070 */
[----:B------:R-:W-:Y:S02]  /*12c0*/  IMAD.MOV.U32 R11, RZ, RZ, 0x1ca00000 ;  /* 0x1ca00000ff0b7424 */ /* 0x000fe400078e00ff */
[----:B------:R-:W-:Y:S01]  /*12d0*/  VIADD R21, R18, 0xffffffff ;  /* 0xffffffff12157836 */ /* 0x000fe20000000000 */
[----:B0-----:R-:W-:-:S08]  /*12e0*/  DFMA R12, R8, -R4, 1 ;  /* 0x3ff00000080c742b */ /* 0x001fd00000000804 */
[----:B------:R-:W-:-:S08]  /*12f0*/  DFMA R12, R12, R12, R12 ;  /* 0x0000000c0c0c722b */ /* 0x000fd0000000000c */
[----:B------:R-:W-:Y:S01]  /*1300*/  DFMA R14, R8, R12, R8 ;  /* 0x0000000c080e722b */ /* 0x000fe20000000008 */
[C---:B------:R-:W-:Y:S01]  /*1310*/  @!P2 SEL R13, R11.reuse, 0x63400000, !P3 ;  /* 0x634000000b0da807 */ /* 0x040fe20005800000 */
[----:B------:R-:W-:Y:S01]  /*1320*/  IMAD.MOV.U32 R8, RZ, RZ, R6 ;  /* 0x000000ffff087224 */ /* 0x000fe200078e0006 */
[----:B------:R-:W-:Y:S01]  /*1330*/  SEL R9, R11, 0x63400000, !P1 ;  /* 0x634000000b097807 */ /* 0x000fe20004800000 */
[----:B------:R-:W-:Y:S01]  /*1340*/  @!P2 IMAD.MOV.U32 R12, RZ, RZ, RZ ;  /* 0x000000ffff0ca224 */ /* 0x000fe200078e00ff */
[--C-:B------:R-:W-:Y:S02]  /*1350*/  @!P2 LOP3.LUT R13, R13, 0x80000000, R7.reuse, 0xf8, !PT ;  /* 0x800000000d0da812 */ /* 0x100fe400078ef807 */
[----:B------:R-:W-:Y:S01]  /*1360*/  LOP3.LUT R9, R9, 0x800fffff, R7, 0xf8, !PT ;  /* 0x800fffff09097812 */ /* 0x000fe200078ef807 */
[----:B------:R-:W-:Y:S01]  /*1370*/  DFMA R16, R14, -R4, 1 ;  /* 0x3ff000000e10742b */ /* 0x000fe20000000804 */
[----:B------:R-:W-:-:S06]  /*1380*/  @!P2 LOP3.LUT R13, R13, 0x100000, RZ, 0xfc, !PT ;  /* 0x001000000d0da812 */ /* 0x000fcc00078efcff */
[----:B------:R-:W-:Y:S02]  /*1390*/  @!P2 DFMA R8, R8, 2, -R12 ;  /* 0x400000000808a82b */ /* 0x000fe4000000080c */
[----:B------:R-:W-:-:S08]  /*13a0*/  DFMA R16, R14, R16, R14 ;  /* 0x000000100e10722b */ /* 0x000fd0000000000e */
[----:B------:R-:W-:Y:S01]  /*13b0*/  @!P2 LOP3.LUT R19, R9, 0x7ff00000, RZ, 0xc0, !PT ;  /* 0x7ff000000913a812 */ /* 0x000fe200078ec0ff */
[----:B------:R-:W-:-:S04]  /*13c0*/  DMUL R12, R16, R8 ;  /* 0x00000008100c7228 */ /* 0x000fc80000000000 */
[----:B------:R-:W-:-:S04]  /*13d0*/  VIADD R20, R19, 0xffffffff ;  /* 0xffffffff13147836 */ /* 0x000fc80000000000 */
[----:B------:R-:W-:Y:S01]  /*13e0*/  DFMA R14, R12, -R4, R8 ;  /* 0x800000040c0e722b */ /* 0x000fe20000000008 */
[----:B------:R-:W-:-:S04]  /*13f0*/  ISETP.GT.U32.AND P0, PT, R20, 0x7feffffe, PT ;  /* 0x7feffffe1400780c */ /* 0x000fc80003f04070 */
[----:B------:R-:W-:-:S03]  /*1400*/  ISETP.GT.U32.OR P0, PT, R21, 0x7feffffe, P0 ;  /* 0x7feffffe1500780c */ /* 0x000fc60000704470 */
[----:B------:R-:W-:-:S10]  /*1410*/  DFMA R12, R16, R14, R12 ;  /* 0x0000000e100c722b */ /* 0x000fd4000000000c */
[----:B------:R-:W-:Y:S05]  /*1420*/  @P0 BRA `(.L_x_13) ;  /* 0x00000000006c0947 */ /* 0x000fea0003800000 */
[----:B------:R-:W-:-:S04]  /*1430*/  LOP3.LUT R7, R3, 0x7ff00000, RZ, 0xc0, !PT ;  /* 0x7ff0000003077812 */ /* 0x000fc800078ec0ff */
[CC--:B------:R-:W-:Y:S02]  /*1440*/  VIADDMNMX R6, R10.reuse, -R7.reuse, 0xb9600000, !PT ;  /* 0xb96000000a067446 */ /* 0x0c0fe40007800907 */
[----:B------:R-:W-:Y:S02]  /*1450*/  ISETP.GE.U32.AND P0, PT, R10, R7, PT ;  /* 0x000000070a00720c */ /* 0x000fe40003f06070 */
[----:B------:R-:W-:Y:S02]  /*1460*/  VIMNMX R6, PT, PT, R6, 0x46a00000, PT ;  /* 0x46a0000006067848 */ /* 0x000fe40003fe0100 */
[----:B------:R-:W-:-:S05]  /*1470*/  SEL R11, R11, 0x63400000, !P0 ;  /* 0x634000000b0b7807 */ /* 0x000fca0004000000 */
[----:B------:R-:W-:Y:S02]  /*1480*/  IMAD.IADD R14, R6, 0x1, -R11 ;  /* 0x00000001060e7824 */ /* 0x000fe400078e0a0b */
[----:B------:R-:W-:-:S03]  /*1490*/  IMAD.MOV.U32 R6, RZ, RZ, RZ ;  /* 0x000000ffff067224 */ /* 0x000fc600078e00ff */
[----:B------:R-:W-:-:S06]  /*14a0*/  IADD3 R7, PT, PT, R14, 0x7fe00000, RZ ;  /* 0x7fe000000e077810 */ /* 0x000fcc0007ffe0ff */
[----:B------:R-:W-:-:S10]  /*14b0*/  DMUL R10, R12, R6 ;  /* 0x000000060c0a7228 */ /* 0x000fd40000000000 */
[----:B------:R-:W-:-:S13]  /*14c0*/  FSETP.GTU.AND P0, PT, |R11|, 1.469367938527859385e-39, PT ;  /* 0x001000000b00780b */ /* 0x000fda0003f0c200 */
[----:B------:R-:W-:Y:S05]  /*14d0*/  @P0 BRA `(.L_x_14) ;  /* 0x0000000000940947 */ /* 0x000fea0003800000 */
[----:B------:R-:W-:Y:S01]  /*14e0*/  DFMA R4, R12, -R4, R8 ;  /* 0x800000040c04722b */ /* 0x000fe20000000008 */
[----:B------:R-:W-:-:S09]  /*14f0*/  IMAD.MOV.U32 R6, RZ, RZ, RZ ;  /* 0x000000ffff067224 */ /* 0x000fd200078e00ff */
[C---:B------:R-:W-:Y:S02]  /*1500*/  FSETP.NEU.AND P0, PT, R5.reuse, RZ, PT ;  /* 0x000000ff0500720b */ /* 0x040fe40003f0d000 */
[----:B------:R-:W-:-:S04]  /*1510*/  LOP3.LUT R9, R5, 0x80000000, R3, 0x48, !PT ;  /* 0x8000000005097812 */ /* 0x000fc800078e4803 */
[----:B------:R-:W-:-:S07]  /*1520*/  LOP3.LUT R7, R9, R7, RZ, 0xfc, !PT ;  /* 0x0000000709077212 */ /* 0x000fce00078efcff */
[----:B------:R-:W-:Y:S05]  /*1530*/  @!P0 BRA `(.L_x_14) ;  /* 0x00000000007c8947 */ /* 0x000fea0003800000 */
[----:B------:R-:W-:Y:S01]  /*1540*/  IMAD.MOV R3, RZ, RZ, -R14 ;  /* 0x000000ffff037224 */ /* 0x000fe200078e0a0e */
[----:B------:R-:W-:Y:S01]  /*1550*/  DMUL.RP R6, R12, R6 ;  /* 0x000000060c067228 */ /* 0x000fe20000008000 */
[----:B------:R-:W-:-:S06]  /*1560*/  IMAD.MOV.U32 R2, RZ, RZ, RZ ;  /* 0x000000ffff027224 */ /* 0x000fcc00078e00ff */
[----:B------:R-:W-:-:S03]  /*1570*/  DFMA R2, R10, -R2, R12 ;  /* 0x800000020a02722b */ /* 0x000fc6000000000c */
[----:B------:R-:W-:-:S03]  /*1580*/  LOP3.LUT R9, R7, R9, RZ, 0x3c, !PT ;  /* 0x0000000907097212 */ /* 0x000fc600078e3cff */
[----:B------:R-:W-:-:S04]  /*1590*/  IADD3 R2, PT, PT, -R14, -0x43300000, RZ ;  /* 0xbcd000000e027810 */ /* 0x000fc80007ffe1ff */
[----:B------:R-:W-:-:S04]  /*15a0*/  FSETP.NEU.AND P0, PT, |R3|, R2, PT ;  /* 0x000000020300720b */ /* 0x000fc80003f0d200 */
[----:B------:R-:W-:Y:S02]  /*15b0*/  FSEL R10, R6, R10, !P0 ;  /* 0x0000000a060a7208 */ /* 0x000fe40004000000 */
[----:B------:R-:W-:Y:S01]  /*15c0*/  FSEL R11, R9, R11, !P0 ;  /* 0x0000000b090b7208 */ /* 0x000fe20004000000 */
[----:B------:R-:W-:Y:S06]  /*15d0*/  BRA `(.L_x_14) ;  /* 0x0000000000547947 */ /* 0x000fec0003800000 */
.L_x_13:
[----:B------:R-:W-:-:S14]  /*15e0*/  DSETP.NAN.AND P0, PT, R6, R6, PT ;  /* 0x000000060600722a */ /* 0x000fdc0003f08000 */
[----:B------:R-:W-:Y:S05]  /*15f0*/  @P0 BRA `(.L_x_15) ;  /* 0x0000000000440947 */ /* 0x000fea0003800000 */
[----:B------:R-:W-:-:S14]  /*1600*/  DSETP.NAN.AND P0, PT, R2, R2, PT ;  /* 0x000000020200722a */ /* 0x000fdc0003f08000 */
[----:B------:R-:W-:Y:S05]  /*1610*/  @P0 BRA `(.L_x_16) ;  /* 0x0000000000300947 */ /* 0x000fea0003800000 */
[----:B------:R-:W-:Y:S01]  /*1620*/  ISETP.NE.AND P0, PT, R19, R18, PT ;  /* 0x000000121300720c */ /* 0x000fe20003f05270 */
[----:B------:R-:W-:Y:S02]  /*1630*/  IMAD.MOV.U32 R10, RZ, RZ, 0x0 ;  /* 0x00000000ff0a7424 */ /* 0x000fe400078e00ff */
[----:B------:R-:W-:-:S10]  /*1640*/  IMAD.MOV.U32 R11, RZ, RZ, -0x80000 ;  /* 0xfff80000ff0b7424 */ /* 0x000fd400078e00ff */
[----:B------:R-:W-:Y:S05]  /*1650*/  @!P0 BRA `(.L_x_14) ;  /* 0x0000000000348947 */ /* 0x000fea0003800000 */
[----:B------:R-:W-:Y:S02]  /*1660*/  ISETP.NE.AND P0, PT, R19, 0x7ff00000, PT ;  /* 0x7ff000001300780c */ /* 0x000fe40003f05270 */
[----:B------:R-:W-:Y:S02]  /*1670*/  LOP3.LUT R11, R7, 0x80000000, R3, 0x48, !PT ;  /* 0x80000000070b7812 */ /* 0x000fe400078e4803 */
[----:B------:R-:W-:-:S13]  /*1680*/  ISETP.EQ.OR P0, PT, R18, RZ, !P0 ;  /* 0x000000ff1200720c */ /* 0x000fda0004702670 */
[----:B------:R-:W-:Y:S01]  /*1690*/  @P0 LOP3.LUT R2, R11, 0x7ff00000, RZ, 0xfc, !PT ;  /* 0x7ff000000b020812 */ /* 0x000fe200078efcff */
[----:B------:R-:W-:Y:S02]  /*16a0*/  @!P0 IMAD.MOV.U32 R10, RZ, RZ, RZ ;  /* 0x000000ffff0a8224 */ /* 0x000fe400078e00ff */
[----:B------:R-:W-:Y:S02]  /*16b0*/  @P0 IMAD.MOV.U32 R10, RZ, RZ, RZ ;  /* 0x000000ffff0a0224 */ /* 0x000fe400078e00ff */
[----:B------:R-:W-:Y:S01]  /*16c0*/  @P0 IMAD.MOV.U32 R11, RZ, RZ, R2 ;  /* 0x000000ffff0b0224 */ /* 0x000fe200078e0002 */
[----:B------:R-:W-:Y:S06]  /*16d0*/  BRA `(.L_x_14) ;  /* 0x0000000000147947 */ /* 0x000fec0003800000 */
.L_x_16:
[----:B------:R-:W-:Y:S01]  /*16e0*/  LOP3.LUT R11, R3, 0x80000, RZ, 0xfc, !PT ;  /* 0x00080000030b7812 */ /* 0x000fe200078efcff */
[----:B------:R-:W-:Y:S01]  /*16f0*/  IMAD.MOV.U32 R10, RZ, RZ, R2 ;  /* 0x000000ffff0a7224 */ /* 0x000fe200078e0002 */
[----:B------:R-:W-:Y:S06]  /*1700*/  BRA `(.L_x_14) ;  /* 0x0000000000087947 */ /* 0x000fec0003800000 */
.L_x_15:
[----:B------:R-:W-:Y:S01]  /*1710*/  LOP3.LUT R11, R7, 0x80000, RZ, 0xfc, !PT ;  /* 0x00080000070b7812 */ /* 0x000fe200078efcff */
[----:B------:R-:W-:-:S07]  /*1720*/  IMAD.MOV.U32 R10, RZ, RZ, R6 ;  /* 0x000000ffff0a7224 */ /* 0x000fce00078e0006 */
.L_x_14:
[----:B------:R-:W-:Y:S05]  /*1730*/  BSYNC.RECONVERGENT B0 ;  /* 0x0000000000007941 */ /* 0x000fea0003800200 */
.L_x_12:
[----:B------:R-:W-:Y:S02]  /*1740*/  IMAD.MOV.U32 R2, RZ, RZ, R0 ;  /* 0x000000ffff027224 */ /* 0x000fe400078e0000 */
[----:B------:R-:W-:-:S04]  /*1750*/  IMAD.MOV.U32 R3, RZ, RZ, 0x0 ;  /* 0x00000000ff037424 */ /* 0x000fc800078e00ff */
[----:B------:R-:W-:Y:S05]  /*1760*/  RET.REL.NODEC R2 `(_Z5trainPeS_S_eii) ;  /* 0xffffffe802247950 */ /* 0x000fea0003c3ffff */
.L_x_17:
[----:B------:R-:W-:-:S00]  /*1770*/  BRA `(.L_x_17) ;  /* 0xfffffffc00fc7947 */ /* 0x000fc0000383ffff */
[----:B------:R-:W-:-:S00]  /*1780*/  NOP ;  /* 0x0000000000007918 */ /* 0x000fc00000000000 */
[----:B------:R-:W-:-:S00]  /*1790*/  NOP ;  /* 0x0000000000007918 */ /* 0x000fc00000000000 */
[----:B------:R-:W-:-:S00]  /*17a0*/  NOP ;  /* 0x0000000000007918 */ /* 0x000fc00000000000 */
[----:B------:R-:W-:-:S00]  /*17b0*/  NOP ;  /* 0x0000000000007918 */ /* 0x000fc00000000000 */
[----:B------:R-:W-:-:S00]  /*17c0*/  NOP ;  /* 0x0000000000007918 */ /* 0x000fc00000000000 */
[----:B------:R-:W-:-:S00]  /*17d0*/  NOP ;  /* 0x0000000000007918 */ /* 0x000fc00000000000 */
[----:B------:R-:W-:-:S00]  /*17e0*/  NOP ;  /* 0x0000000000007918 */ /* 0x000fc00000000000 */
[----:B------:R-:W-:-:S00]  /*17f0*/  NOP ;  /* 0x0000000000007918 */ /* 0x000fc00000000000 */
.L_x_26:


//--------------------- .text._Z6VCMultPffS_i     --------------------------
	.section	.text._Z6VCMultPffS_i,"ax",@progbits
	.align	128
        .global         _Z6VCMultPffS_i
        .type           _Z6VCMultPffS_i,@function
        .size           _Z6VCMultPffS_i,(.L_x_28 - _Z6VCMultPffS_i)
        .other          _Z6VCMultPffS_i,@"STO_CUDA_ENTRY STV_DEFAULT"
_Z6VCMultPffS_i:
.text._Z6VCMultPffS_i:
        /* <DEDUP_REMOVED lines=8> */
[----:B------:R-:W0:Y:S01]  /*0080*/  LDC.64 R2, c[0x0][0x380] ;  /* 0x0000e000ff027b82 */ /* 0x000e220000000a00 */
[----:B------:R-:W1:Y:S01]  /*0090*/  LDCU.64 UR4, c[0x0][0x358] ;  /* 0x00006b00ff0477ac */ /* 0x000e620008000a00 */
[----:B------:R-:W2:Y:S06]  /*00a0*/  LDCU UR6, c[0x0][0x388] ;  /* 0x00007100ff0677ac */ /* 0x000eac0008000800 */
[----:B------:R-:W3:Y:S01]  /*00b0*/  LDC.64 R4, c[0x0][0x390] ;  /* 0x0000e400ff047b82 */ /* 0x000ee20000000a00 */
[----:B0-----:R-:W-:-:S06]  /*00c0*/  IMAD.WIDE R2, R7, 0x4, R2 ;  /* 0x0000000407027825 */ /* 0x001fcc00078e0202 */
[----:B-1----:R-:W2:Y:S01]  /*00d0*/  LDG.E R2, desc[UR4][R2.64] ;  /* 0x0000000402027981 */ /* 0x002ea2000c1e1900 */
[----:B---3--:R-:W-:-:S04]  /*00e0*/  IMAD.WIDE R4, R7, 0x4, R4 ;  /* 0x0000000407047825 */ /* 0x008fc800078e0204 */
[----:B--2---:R-:W-:-:S05]  /*00f0*/  FMUL R7, R2, UR6 ;  /* 0x0000000602077c20 */ /* 0x004fca0008400000 */
[----:B------:R-:W-:Y:S01]  /*0100*/  STG.E desc[UR4][R4.64], R7 ;  /* 0x0000000704007986 */ /* 0x000fe2000c101904 */
[----:B------:R-:W-:Y:S05]  /*0110*/  EXIT ;  /* 0x000000000000794d */ /* 0x000fea0003800000 */
.L_x_18:
        /* <DEDUP_REMOVED lines=14> */
.L_x_28:


//--------------------- .text._Z5VVAddPfS_S_ii    --------------------------
	.section	.text._Z5VVAddPfS_S_ii,"ax",@progbits
	.align	128
        .global         _Z5VVAddPfS_S_ii
        .type           _Z5VVAddPfS_S_ii,@function
        .size           _Z5VVAddPfS_S_ii,(.L_x_29 - _Z5VVAddPfS_S_ii)
        .other          _Z5VVAddPfS_S_ii,@"STO_CUDA_ENTRY STV_DEFAULT"
_Z5VVAddPfS_S_ii:
.text._Z5VVAddPfS_S_ii:
        /* <DEDUP_REMOVED lines=11> */
[----:B------:R-:W3:Y:S08]  /*00b0*/  LDC.64 R4, c[0x0][0x388] ;  /* 0x0000e200ff047b82 */ /* 0x000ef00000000a00 */
[----:B------:R-:W4:Y:S01]  /*00c0*/  LDC.64 R6, c[0x0][0x390] ;  /* 0x0000e400ff067b82 */ /* 0x000f220000000a00 */
[----:B0-----:R-:W-:-:S06]  /*00d0*/  IMAD.WIDE R2, R9, 0x4, R2 ;  /* 0x0000000409027825 */ /* 0x001fcc00078e0202 */
[----:B-1----:R-:W5:Y:S01]  /*00e0*/  LDG.E R2, desc[UR4][R2.64] ;  /* 0x0000000402027981 */ /* 0x002f62000c1e1900 */
[----:B---3--:R-:W-:-:S06]  /*00f0*/  IMAD.WIDE R4, R9, 0x4, R4 ;  /* 0x0000000409047825 */ /* 0x008fcc00078e0204 */
[----:B------:R-:W5:Y:S01]  /*0100*/  LDG.E R5, desc[UR4][R4.64] ;  /* 0x0000000404057981 */ /* 0x000f62000c1e1900 */
[----:B--2---:R-:W-:Y:S01]  /*0110*/  I2FP.F32.S32 R0, UR6 ;  /* 0x0000000600007c45 */ /* 0x004fe20008201400 */
[----:B----4-:R-:W-:-:S04]  /*0120*/  IMAD.WIDE R6, R9, 0x4, R6 ;  /* 0x0000000409067825 */ /* 0x010fc800078e0206 */
[----:B-----5:R-:W-:-:S05]  /*0130*/  FFMA R9, R5, R0, R2 ;  /* 0x0000000005097223 */ /* 0x020fca0000000002 */
[----:B------:R-:W-:Y:S01]  /*0140*/  STG.E desc[UR4][R6.64], R9 ;  /* 0x0000000906007986 */ /* 0x000fe2000c101904 */
[----:B------:R-:W-:Y:S05]  /*0150*/  EXIT ;  /* 0x000000000000794d */ /* 0x000fea0003800000 */
.L_x_19:
        /* <DEDUP_REMOVED lines=10> */
.L_x_29:


//--------------------- .text._Z6MVmultPfS_S_iiff --------------------------
	.section	.text._Z6MVmultPfS_S_iiff,"ax",@progbits
	.align	128
        .global         _Z6MVmultPfS_S_iiff
        .type           _Z6MVmultPfS_S_iiff,@function
        .size           _Z6MVmultPfS_S_iiff,(.L_x_30 - _Z6MVmultPfS_S_iiff)
        .other          _Z6MVmultPfS_S_iiff,@"STO_CUDA_ENTRY STV_DEFAULT"
_Z6MVmultPfS_S_iiff:
.text._Z6MVmultPfS_S_iiff:
[----:B------:R-:W-:Y:S01]  /*0000*/  LDC R1, c[0x0][0x37c] ;  /* 0x0000df00ff017b82 */ /* 0x000fe20000000800 */
[----:B------:R-:W0:Y:S07]  /*0010*/  S2R R0, SR_TID.X ;  /* 0x0000000000007919 */ /* 0x000e2e0000002100 */
[----:B------:R-:W0:Y:S08]  /*0020*/  S2UR UR4, SR_CTAID.X ;  /* 0x00000000000479c3 */ /* 0x000e300000002500 */
[----:B------:R-:W0:Y:S08]  /*0030*/  LDC R9, c[0x0][0x360] ;  /* 0x0000d800ff097b82 */ /* 0x000e300000000800 */
[----:B------:R-:W1:Y:S01]  /*0040*/  LDC.64 R4, c[0x0][0x398] ;  /* 0x0000e600ff047b82 */ /* 0x000e620000000a00 */
[----:B0-----:R-:W-:Y:S01]  /*0050*/  IMAD R9, R9, UR4, R0 ;  /* 0x0000000409097c24 */ /* 0x001fe2000f8e0200 */
[----:B-1----:R-:W-:-:S04]  /*0060*/  ISETP.GE.AND P0, PT, R5, 0x1, PT ;  /* 0x000000010500780c */ /* 0x002fc80003f06270 */
[----:B------:R-:W-:-:S13]  /*0070*/  ISETP.GE.OR P0, PT, R9, R4, !P0 ;  /* 0x000000040900720c */ /* 0x000fda0004706670 */
[----:B------:R-:W-:Y:S05]  /*0080*/  @P0 EXIT ;  /* 0x000000000000094d */ /* 0x000fea0003800000 */
[----:B------:R-:W0:Y:S01]  /*0090*/  LDC.64 R2, c[0x0][0x390] ;  /* 0x0000e400ff027b82 */ /* 0x000e220000000a00 */
[----:B------:R-:W1:Y:S01]  /*00a0*/  LDCU.64 UR12, c[0x0][0x358] ;  /* 0x00006b00ff0c77ac */ /* 0x000e620008000a00 */
[C---:B------:R-:W-:Y:S01]  /*00b0*/  ISETP.GE.U32.AND P1, PT, R5.reuse, 0x8, PT ;  /* 0x000000080500780c */ /* 0x040fe20003f26070 */
[----:B------:R-:W-:Y:S01]  /*00c0*/  HFMA2 R0, -RZ, RZ, 0, 0 ;  /* 0x00000000ff007431 */ /* 0x000fe200000001ff */
[----:B------:R-:W-:-:S04]  /*00d0*/  LOP3.LUT R14, R5, 0x7, RZ, 0xc0, !PT ;  /* 0x00000007050e7812 */ /* 0x000fc800078ec0ff */
[----:B------:R-:W-:Y:S01]  /*00e0*/  ISETP.NE.AND P0, PT, R14, RZ, PT ;  /* 0x000000ff0e00720c */ /* 0x000fe20003f05270 */
[----:B0-----:R-:W-:-:S04]  /*00f0*/  IMAD.WIDE R2, R9, 0x4, R2 ;  /* 0x0000000409027825 */ /* 0x001fc800078e0202 */
[----:B------:R-:W-:Y:S01]  /*0100*/  IMAD R9, R9, R5, RZ ;  /* 0x0000000509097224 */ /* 0x000fe200078e02ff */
[----:B-1----:R0:W5:Y:S01]  /*0110*/  LDG.E R7, desc[UR12][R2.64] ;  /* 0x0000000c02077981 */ /* 0x002162000c1e1900 */
[----:B------:R-:W-:Y:S06]  /*0120*/  @!P1 BRA `(.L_x_20) ;  /* 0x0000000000f09947 */ /* 0x000fec0003800000 */
[----:B------:R-:W1:Y:S01]  /*0130*/  LDCU.128 UR8, c[0x0][0x380] ;  /* 0x00007000ff0877ac */ /* 0x000e620008000c00 */
[----:B------:R-:W-:Y:S02]  /*0140*/  LOP3.LUT R0, R5, 0x7ffffff8, RZ, 0xc0, !PT ;  /* 0x7ffffff805007812 */ /* 0x000fe400078ec0ff */
[----:B------:R-:W-:Y:S01]  /*0150*/  MOV R6, R9 ;  /* 0x0000000900067202 */ /* 0x000fe20000000f00 */
[----:B------:R-:W2:Y:S01]  /*0160*/  LDCU UR14, c[0x0][0x3a4] ;  /* 0x00007480ff0e77ac */ /* 0x000ea20008000800 */
[----:B------:R-:W-:Y:S01]  /*0170*/  IADD3 R4, PT, PT, -R0, RZ, RZ ;  /* 0x000000ff00047210 */ /* 0x000fe20007ffe1ff */
[----:B-1----:R-:W-:Y:S02]  /*0180*/  UIADD3 UR4, UP1, UPT, UR10, 0x10, URZ ;  /* 0x000000100a047890 */ /* 0x002fe4000ff3e0ff */
[----:B------:R-:W-:Y:S02]  /*0190*/  UIADD3 UR6, UP0, UPT, UR8, 0x10, URZ ;  /* 0x0000001008067890 */ /* 0x000fe4000ff1e0ff */
[----:B------:R-:W-:-:S02]  /*01a0*/  UIADD3.X UR5, UPT, UPT, URZ, UR11, URZ, UP1, !UPT ;  /* 0x0000000bff057290 */ /* 0x000fc40008ffe4ff */
[----:B------:R-:W-:Y:S01]  /*01b0*/  MOV R10, UR4 ;  /* 0x00000004000a7c02 */ /* 0x000fe20008000f00 */
[----:B------:R-:W-:-:S03]  /*01c0*/  UIADD3.X UR7, UPT, UPT, URZ, UR9, URZ, UP0, !UPT ;  /* 0x00000009ff077290 */ /* 0x000fc600087fe4ff */
[----:B--2---:R-:W-:-:S09]  /*01d0*/  MOV R11, UR5 ;  /* 0x00000005000b7c02 */ /* 0x004fd20008000f00 */
.L_x_21:
[----:B------:R-:W-:Y:S01]  /*01e0*/  MOV R12, UR6 ;  /* 0x00000006000c7c02 */ /* 0x000fe20008000f00 */
[----:B--2---:R-:W2:Y:S01]  /*01f0*/  LDG.E R15, desc[UR12][R10.64+-0x10] ;  /* 0xfffff00c0a0f7981 */ /* 0x004ea2000c1e1900 */
[----:B------:R-:W-:-:S03]  /*0200*/  MOV R13, UR7 ;  /* 0x00000007000d7c02 */ /* 0x000fc60008000f00 */
[----:B------:R-:W-:-:S05]  /*0210*/  IMAD.WIDE R12, R6, 0x4, R12 ;  /* 0x00000004060c7825 */ /* 0x000fca00078e020c */
[----:B------:R-:W2:Y:S02]  /*0220*/  LDG.E R8, desc[UR12][R12.64+-0x10] ;  /* 0xfffff00c0c087981 */ /* 0x000ea4000c1e1900 */
[----:B--2---:R-:W-:-:S04]  /*0230*/  FMUL R8, R8, R15 ;  /* 0x0000000f08087220 */ /* 0x004fc80000400000 */
[----:B-----5:R-:W-:-:S05]  /*0240*/  FFMA R7, R8, UR14, R7 ;  /* 0x0000000e08077c23 */ /* 0x020fca0008000007 */
[----:B------:R1:W-:Y:S04]  /*0250*/  STG.E desc[UR12][R2.64], R7 ;  /* 0x0000000702007986 */ /* 0x0003e8000c10190c */
[----:B------:R-:W2:Y:S04]  /*0260*/  LDG.E R8, desc[UR12][R12.64+-0xc] ;  /* 0xfffff40c0c087981 */ /* 0x000ea8000c1e1900 */
[----:B------:R-:W2:Y:S02]  /*0270*/  LDG.E R15, desc[UR12][R10.64+-0xc] ;  /* 0xfffff40c0a0f7981 */ /* 0x000ea4000c1e1900 */
[----:B--2---:R-:W-:-:S04]  /*0280*/  FMUL R8, R8, R15 ;  /* 0x0000000f08087220 */ /* 0x004fc80000400000 */
[----:B------:R-:W-:-:S05]  /*0290*/  FFMA R15, R8, UR14, R7 ;  /* 0x0000000e080f7c23 */ /* 0x000fca0008000007 */
[----:B------:R2:W-:Y:S04]  /*02a0*/  STG.E desc[UR12][R2.64], R15 ;  /* 0x0000000f02007986 */ /* 0x0005e8000c10190c */
[----:B------:R-:W3:Y:S04]  /*02b0*/  LDG.E R8, desc[UR12][R12.64+-0x8] ;  /* 0xfffff80c0c087981 */ /* 0x000ee8000c1e1900 */
[----:B------:R-:W3:Y:S02]  /*02c0*/  LDG.E R17, desc[UR12][R10.64+-0x8] ;  /* 0xfffff80c0a117981 */ /* 0x000ee4000c1e1900 */
[----:B---3--:R-:W-:-:S04]  /*02d0*/  FMUL R8, R8, R17 ;  /* 0x0000001108087220 */ /* 0x008fc80000400000 */
[----:B------:R-:W-:-:S05]  /*02e0*/  FFMA R17, R8, UR14, R15 ;  /* 0x0000000e08117c23 */ /* 0x000fca000800000f */
[----:B------:R3:W-:Y:S04]  /*02f0*/  STG.E desc[UR12][R2.64], R17 ;  /* 0x0000001102007986 */ /* 0x0007e8000c10190c */
[----:B-1----:R-:W4:Y:S04]  /*0300*/  LDG.E R7, desc[UR12][R12.64+-0x4] ;  /* 0xfffffc0c0c077981 */ /* 0x002f28000c1e1900 */
[----:B------:R-:W4:Y:S02]  /*0310*/  LDG.E R8, desc[UR12][R10.64+-0x4] ;  /* 0xfffffc0c0a087981 */ /* 0x000f24000c1e1900 */
[----:B----4-:R-:W-:-:S04]  /*0320*/  FMUL R8, R7, R8 ;  /* 0x0000000807087220 */ /* 0x010fc80000400000 */
[----:B------:R-:W-:-:S05]  /*0330*/  FFMA R7, R8, UR14, R17 ;  /* 0x0000000e08077c23 */ /* 0x000fca0008000011 */
[----:B------:R1:W-:Y:S04]  /*0340*/  STG.E desc[UR12][R2.64], R7 ;  /* 0x0000000702007986 */ /* 0x0003e8000c10190c */
[----:B------:R-:W4:Y:S04]  /*0350*/  LDG.E R8, desc[UR12][R12.64] ;  /* 0x0000000c0c087981 */ /* 0x000f28000c1e1900 */
[----:B--2---:R-:W4:Y:S02]  /*0360*/  LDG.E R15, desc[UR12][R10.64] ;  /* 0x0000000c0a0f7981 */ /* 0x004f24000c1e1900 */
[----:B----4-:R-:W-:-:S04]  /*0370*/  FMUL R8, R8, R15 ;  /* 0x0000000f08087220 */ /* 0x010fc80000400000 */
[----:B------:R-:W-:-:S05]  /*0380*/  FFMA R15, R8, UR14, R7 ;  /* 0x0000000e080f7c23 */ /* 0x000fca0008000007 */
[----:B------:R2:W-:Y:S04]  /*0390*/  STG.E desc[UR12][R2.64], R15 ;  /* 0x0000000f02007986 */ /* 0x0005e8000c10190c */
[----:B------:R-:W4:Y:S04]  /*03a0*/  LDG.E R8, desc[UR12][R12.64+0x4] ;  /* 0x0000040c0c087981 */ /* 0x000f28000c1e1900 */
[----:B---3--:R-:W4:Y:S02]  /*03b0*/  LDG.E R17, desc[UR12][R10.64+0x4] ;  /* 0x0000040c0a117981 */ /* 0x008f24000c1e1900 */
[----:B----4-:R-:W-:-:S04]  /*03c0*/  FMUL R8, R8, R17 ;  /* 0x0000001108087220 */ /* 0x010fc80000400000 */
[----:B------:R-:W-:-:S05]  /*03d0*/  FFMA R17, R8, UR14, R15 ;  /* 0x0000000e08117c23 */ /* 0x000fca000800000f */
[----:B------:R2:W-:Y:S04]  /*03e0*/  STG.E desc[UR12][R2.64], R17 ;  /* 0x0000001102007986 */ /* 0x0005e8000c10190c */
[----:B-1----:R-:W3:Y:S04]  /*03f0*/  LDG.E R7, desc[UR12][R12.64+0x8] ;  /* 0x0000080c0c077981 */ /* 0x002ee8000c1e1900 */
[----:B------:R-:W3:Y:S02]  /*0400*/  LDG.E R8, desc[UR12][R10.64+0x8] ;  /* 0x0000080c0a087981 */ /* 0x000ee4000c1e1900 */
[----:B---3--:R-:W-:-:S04]  /*0410*/  FMUL R8, R7, R8 ;  /* 0x0000000807087220 */ /* 0x008fc80000400000 */
[----:B------:R-:W-:-:S05]  /*0420*/  FFMA R19, R8, UR14, R17 ;  /* 0x0000000e08137c23 */ /* 0x000fca0008000011 */
[----:B------:R2:W-:Y:S04]  /*0430*/  STG.E desc[UR12][R2.64], R19 ;  /* 0x0000001302007986 */ /* 0x0005e8000c10190c */
[----:B------:R-:W3:Y:S04]  /*0440*/  LDG.E R7, desc[UR12][R12.64+0xc] ;  /* 0x00000c0c0c077981 */ /* 0x000ee8000c1e1900 */
[----:B------:R1:W3:Y:S01]  /*0450*/  LDG.E R8, desc[UR12][R10.64+0xc] ;  /* 0x00000c0c0a087981 */ /* 0x0002e2000c1e1900 */
[----:B------:R-:W-:-:S04]  /*0460*/  IADD3 R4, PT, PT, R4, 0x8, RZ ;  /* 0x0000000804047810 */ /* 0x000fc80007ffe0ff */
[----:B------:R-:W-:Y:S02]  /*0470*/  ISETP.NE.AND P1, PT, R4, RZ, PT ;  /* 0x000000ff0400720c */ /* 0x000fe40003f25270 */
[----:B-1----:R-:W-:Y:S02]  /*0480*/  IADD3 R10, P2, PT, R10, 0x20, RZ ;  /* 0x000000200a0a7810 */ /* 0x002fe40007f5e0ff */
[----:B------:R-:W-:Y:S02]  /*0490*/  IADD3 R6, PT, PT, R6, 0x8, RZ ;  /* 0x0000000806067810 */ /* 0x000fe40007ffe0ff */
[----:B------:R-:W-:Y:S01]  /*04a0*/  IADD3.X R11, PT, PT, RZ, R11, RZ, P2, !PT ;  /* 0x0000000bff0b7210 */ /* 0x000fe200017fe4ff */
[----:B---3--:R-:W-:-:S04]  /*04b0*/  FMUL R8, R7, R8 ;  /* 0x0000000807087220 */ /* 0x008fc80000400000 */
[----:B------:R-:W-:-:S05]  /*04c0*/  FFMA R7, R8, UR14, R19 ;  /* 0x0000000e08077c23 */ /* 0x000fca0008000013 */
[----:B------:R2:W-:Y:S01]  /*04d0*/  STG.E desc[UR12][R2.64], R7 ;  /* 0x0000000702007986 */ /* 0x0005e2000c10190c */
[----:B------:R-:W-:Y:S05]  /*04e0*/  @P1 BRA `(.L_x_21) ;  /* 0xfffffffc003c1947 */ /* 0x000fea000383ffff */
.L_x_20:
[----:B------:R-:W-:Y:S05]  /*04f0*/  @!P0 EXIT ;  /* 0x000000000000894d */ /* 0x000fea0003800000 */
[----:B------:R-:W-:Y:S02]  /*0500*/  ISETP.GE.U32.AND P0, PT, R14, 0x4, PT ;  /* 0x000000040e00780c */ /* 0x000fe40003f06070 */
[----:B------:R-:W-:-:S04]  /*0510*/  LOP3.LUT R6, R5, 0x3, RZ, 0xc0, !PT ;  /* 0x0000000305067812 */ /* 0x000fc800078ec0ff */
[----:B------:R-:W-:-:S07]  /*0520*/  ISETP.NE.AND P1, PT, R6, RZ, PT ;  /* 0x000000ff0600720c */ /* 0x000fce0003f25270 */
[----:B------:R-:W-:Y:S06]  /*0530*/  @!P0 BRA `(.L_x_22) ;  /* 0x00000000006c8947 */ /* 0x000fec0003800000 */
[----:B------:R-:W1:Y:S01]  /*0540*/  LDC.64 R10, c[0x0][0x380] ;  /* 0x0000e000ff0a7b82 */ /* 0x000e620000000a00 */
[----:B--2---:R-:W-:Y:S01]  /*0550*/  IADD3 R15, PT, PT, R9, R0, RZ ;  /* 0x00000000090f7210 */ /* 0x004fe20007ffe0ff */
[----:B------:R-:W2:Y:S06]  /*0560*/  LDCU UR4, c[0x0][0x3a4] ;  /* 0x00007480ff0477ac */ /* 0x000eac0008000800 */
[----:B------:R-:W3:Y:S01]  /*0570*/  LDC.64 R12, c[0x0][0x388] ;  /* 0x0000e200ff0c7b82 */ /* 0x000ee20000000a00 */
[----:B-1----:R-:W-:-:S05]  /*0580*/  IMAD.WIDE R10, R15, 0x4, R10 ;  /* 0x000000040f0a7825 */ /* 0x002fca00078e020a */
[----:B------:R-:W4:Y:S01]  /*0590*/  LDG.E R4, desc[UR12][R10.64] ;  /* 0x0000000c0a047981 */ /* 0x000f22000c1e1900 */
[----:B---3--:R-:W-:-:S05]  /*05a0*/  IMAD.WIDE.U32 R12, R0, 0x4, R12 ;  /* 0x00000004000c7825 */ /* 0x008fca00078e000c */
[----:B------:R-:W4:Y:S02]  /*05b0*/  LDG.E R15, desc[UR12][R12.64] ;  /* 0x0000000c0c0f7981 */ /* 0x000f24000c1e1900 */
[----:B----4-:R-:W-:-:S04]  /*05c0*/  FMUL R4, R4, R15 ;  /* 0x0000000f04047220 */ /* 0x010fc80000400000 */
[----:B--2--5:R-:W-:-:S05]  /*05d0*/  FFMA R7, R4, UR4, R7 ;  /* 0x0000000404077c23 */ /* 0x024fca0008000007 */
[----:B------:R1:W-:Y:S04]  /*05e0*/  STG.E desc[UR12][R2.64], R7 ;  /* 0x0000000702007986 */ /* 0x0003e8000c10190c */
[----:B------:R-:W2:Y:S04]  /*05f0*/  LDG.E R4, desc[UR12][R10.64+0x4] ;  /* 0x0000040c0a047981 */ /* 0x000ea8000c1e1900 */
[----:B------:R-:W2:Y:S02]  /*0600*/  LDG.E R15, desc[UR12][R12.64+0x4] ;  /* 0x0000040c0c0f7981 */ /* 0x000ea4000c1e1900 */
[----:B--2---:R-:W-:-:S04]  /*0610*/  FMUL R4, R4, R15 ;  /* 0x0000000f04047220 */ /* 0x004fc80000400000 */
[----:B------:R-:W-:-:S05]  /*0620*/  FFMA R15, R4, UR4, R7 ;  /* 0x00000004040f7c23 */ /* 0x000fca0008000007 */
[----:B------:R3:W-:Y:S04]  /*0630*/  STG.E desc[UR12][R2.64], R15 ;  /* 0x0000000f02007986 */ /* 0x0007e8000c10190c */
[----:B------:R-:W2:Y:S04]  /*0640*/  LDG.E R4, desc[UR12][R10.64+0x8] ;  /* 0x0000080c0a047981 */ /* 0x000ea8000c1e1900 */
[----:B------:R-:W2:Y:S02]  /*0650*/  LDG.E R17, desc[UR12][R12.64+0x8] ;  /* 0x0000080c0c117981 */ /* 0x000ea4000c1e1900 */
[----:B--2---:R-:W-:-:S04]  /*0660*/  FMUL R4, R4, R17 ;  /* 0x0000001104047220 */ /* 0x004fc80000400000 */
[----:B------:R-:W-:-:S05]  /*0670*/  FFMA R17, R4, UR4, R15 ;  /* 0x0000000404117c23 */ /* 0x000fca000800000f */
[----:B------:R3:W-:Y:S04]  /*0680*/  STG.E desc[UR12][R2.64], R17 ;  /* 0x0000001102007986 */ /* 0x0007e8000c10190c */
[----:B------:R-:W2:Y:S04]  /*0690*/  LDG.E R4, desc[UR12][R10.64+0xc] ;  /* 0x00000c0c0a047981 */ /* 0x000ea8000c1e1900 */
[----:B-1----:R-:W2:Y:S01]  /*06a0*/  LDG.E R7, desc[UR12][R12.64+0xc] ;  /* 0x00000c0c0c077981 */ /* 0x002ea2000c1e1900 */
[----:B------:R-:W-:Y:S01]  /*06b0*/  IADD3 R0, PT, PT, R0, 0x4, RZ ;  /* 0x0000000400007810 */ /* 0x000fe20007ffe0ff */
[----:B--2---:R-:W-:-:S04]  /*06c0*/  FMUL R4, R4, R7 ;  /* 0x0000000704047220 */ /* 0x004fc80000400000 */
[----:B------:R-:W-:-:S05]  /*06d0*/  FFMA R7, R4, UR4, R17 ;  /* 0x0000000404077c23 */ /* 0x000fca0008000011 */
[----:B------:R3:W-:Y:S02]  /*06e0*/  STG.E desc[UR12][R2.64], R7 ;  /* 0x0000000702007986 */ /* 0x0007e4000c10190c */
.L_x_22:
[----:B------:R-:W-:Y:S05]  /*06f0*/  @!P1 EXIT ;  /* 0x000000000000994d */ /* 0x000fea0003800000 */
[----:B------:R-:W-:Y:S02]  /*0700*/  ISETP.NE.AND P0, PT, R6, 0x1, PT ;  /* 0x000000010600780c */ /* 0x000fe40003f05270 */
[----:B------:R-:W-:-:S04]  /*0710*/  LOP3.LUT R5, R5, 0x1, RZ, 0xc0, !PT ;  /* 0x0000000105057812 */ /* 0x000fc800078ec0ff */
[----:B------:R-:W-:-:S07]  /*0720*/  ISETP.NE.U32.AND P1, PT, R5, 0x1, PT ;  /* 0x000000010500780c */ /* 0x000fce0003f25070 */
[----:B------:R-:W-:Y:S06]  /*0730*/  @!P0 BRA `(.L_x_23) ;  /* 0x0000000000448947 */ /* 0x000fec0003800000 */
[----:B------:R-:W1:Y:S01]  /*0740*/  LDC.64 R4, c[0x0][0x380] ;  /* 0x0000e000ff047b82 */ /* 0x000e620000000a00 */
[----:B------:R-:W-:Y:S01]  /*0750*/  IADD3 R13, PT, PT, R9, R0, RZ ;  /* 0x00000000090d7210 */ /* 0x000fe20007ffe0ff */
[----:B------:R-:W4:Y:S06]  /*0760*/  LDCU UR4, c[0x0][0x3a4] ;  /* 0x00007480ff0477ac */ /* 0x000f2c0008000800 */
[----:B------:R-:W0:Y:S01]  /*0770*/  LDC.64 R10, c[0x0][0x388] ;  /* 0x0000e200ff0a7b82 */ /* 0x000e220000000a00 */
[----:B-1----:R-:W-:-:S05]  /*0780*/  IMAD.WIDE R4, R13, 0x4, R4 ;  /* 0x000000040d047825 */ /* 0x002fca00078e0204 */
[----:B------:R-:W2:Y:S01]  /*0790*/  LDG.E R6, desc[UR12][R4.64] ;  /* 0x0000000c04067981 */ /* 0x000ea2000c1e1900 */
[----:B0-----:R-:W-:-:S05]  /*07a0*/  IMAD.WIDE.U32 R10, R0, 0x4, R10 ;  /* 0x00000004000a7825 */ /* 0x001fca00078e000a */
[----:B------:R-:W2:Y:S02]  /*07b0*/  LDG.E R13, desc[UR12][R10.64] ;  /* 0x0000000c0a0d7981 */ /* 0x000ea4000c1e1900 */
[----:B--2---:R-:W-:-:S04]  /*07c0*/  FMUL R6, R6, R13 ;  /* 0x0000000d06067220 */ /* 0x004fc80000400000 */
[----:B----45:R-:W-:-:S05]  /*07d0*/  FFMA R13, R6, UR4, R7 ;  /* 0x00000004060d7c23 */ /* 0x030fca0008000007 */
[----:B------:R1:W-:Y:S04]  /*07e0*/  STG.E desc[UR12][R2.64], R13 ;  /* 0x0000000d02007986 */ /* 0x0003e8000c10190c */
[----:B------:R-:W2:Y:S04]  /*07f0*/  LDG.E R6, desc[UR12][R4.64+0x4] ;  /* 0x0000040c04067981 */ /* 0x000ea8000c1e1900 */
[----:B---3--:R-:W2:Y:S01]  /*0800*/  LDG.E R7, desc[UR12][R10.64+0x4] ;  /* 0x0000040c0a077981 */ /* 0x008ea2000c1e1900 */
[----:B------:R-:W-:Y:S01]  /*0810*/  IADD3 R0, PT, PT, R0, 0x2, RZ ;  /* 0x0000000200007810 */ /* 0x000fe20007ffe0ff */
[----:B--2---:R-:W-:-:S04]  /*0820*/  FMUL R6, R6, R7 ;  /* 0x0000000706067220 */ /* 0x004fc80000400000 */
[----:B------:R-:W-:-:S05]  /*0830*/  FFMA R7, R6, UR4, R13 ;  /* 0x0000000406077c23 */ /* 0x000fca000800000d */
[----:B------:R1:W-:Y:S02]  /*0840*/  STG.E desc[UR12][R2.64], R7 ;  /* 0x0000000702007986 */ /* 0x0003e4000c10190c */
.L_x_23:
[----:B------:R-:W-:Y:S05]  /*0850*/  @P1 EXIT ;  /* 0x000000000000194d */ /* 0x000fea0003800000 */
[----:B------:R-:W4:Y:S01]  /*0860*/  LDC.64 R4, c[0x0][0x380] ;  /* 0x0000e000ff047b82 */ /* 0x000f220000000a00 */
[----:B------:R-:W-:Y:S01]  /*0870*/  IADD3 R9, PT, PT, R9, R0, RZ ;  /* 0x0000000009097210 */ /* 0x000fe20007ffe0ff */
[----:B------:R-:W1:Y:S06]  /*0880*/  LDCU UR4, c[0x0][0x3a4] ;  /* 0x00007480ff0477ac */ /* 0x000e6c0008000800 */
[----:B------:R-:W0:Y:S01]  /*0890*/  LDC.64 R10, c[0x0][0x388] ;  /* 0x0000e200ff0a7b82 */ /* 0x000e220000000a00 */
[----:B----4-:R-:W-:-:S06]  /*08a0*/  IMAD.WIDE R4, R9, 0x4, R4 ;  /* 0x0000000409047825 */ /* 0x010fcc00078e0204 */
[----:B------:R-:W4:Y:S01]  /*08b0*/  LDG.E R4, desc[UR12][R4.64] ;  /* 0x0000000c04047981 */ /* 0x000f22000c1e1900 */
[----:B0-----:R-:W-:-:S06]  /*08c0*/  IMAD.WIDE.U32 R8, R0, 0x4, R10 ;  /* 0x0000000400087825 */ /* 0x001fcc00078e000a */
[----:B------:R-:W4:Y:S02]  /*08d0*/  LDG.E R9, desc[UR12][R8.64] ;  /* 0x0000000c08097981 */ /* 0x000f24000c1e1900 */
[----:B----4-:R-:W-:-:S04]  /*08e0*/  FMUL R0, R4, R9 ;  /* 0x0000000904007220 */ /* 0x010fc80000400000 */
[----:B-123-5:R-:W-:-:S05]  /*08f0*/  FFMA R7, R0, UR4, R7 ;  /* 0x0000000400077c23 */ /* 0x02efca0008000007 */
[----:B------:R-:W-:Y:S01]  /*0900*/  STG.E desc[UR12][R2.64], R7 ;  /* 0x0000000702007986 */ /* 0x000fe2000c10190c */
[----:B------:R-:W-:Y:S05]  /*0910*/  EXIT ;  /* 0x000000000000794d */ /* 0x000fea0003800000 */
.L_x_24:
        /* <DEDUP_REMOVED lines=14> */
.L_x_30:


//--------------------- .nv.shared.reserved.0     --------------------------
	.section	.nv.shared.reserved.0,"aw",@nobits
	.weak		__nv_reservedSMEM_offset_0_alias
	.size		__nv_reservedSMEM_offset_0_alias, 0, 64
	.other		__nv_reservedSMEM_offset_0_alias,@"STO_CUDA_RESERVED_SHARED STV_DEFAULT"
__nv_reservedSMEM_offset_0_alias:
	.zero		0
	.zero		64


//--------------------- .nv.constant0._Z5trainPeS_S_eii --------------------------
	.section	.nv.constant0._Z5trainPeS_S_eii,"a",@progbits
	.sectionflags	@""
	.align	4
.nv.constant0._Z5trainPeS_S_eii:
	.zero		936


//--------------------- .nv.constant0._Z6VCMultPffS_i --------------------------
	.section	.nv.constant0._Z6VCMultPffS_i,"a",@progbits
	.sectionflags	@""
	.align	4
.nv.constant0._Z6VCMultPffS_i:
	.zero		924


//--------------------- .nv.constant0._Z5VVAddPfS_S_ii --------------------------
	.section	.nv.constant0._Z5VVAddPfS_S_ii,"a",@progbits
	.sectionflags	@""
	.align	4
.nv.constant0._Z5VVAddPfS_S_ii:
	.zero		928


//--------------------- .nv.constant0._Z6MVmultPfS_S_iiff --------------------------
	.section	.nv.constant0._Z6MVmultPfS_S_iiff,"a",@progbits
	.sectionflags	@""
	.align	4
.nv.constant0._Z6MVmultPfS_S_iiff:
	.zero		936


//--------------------- SYMBOLS --------------------------

	.type		.nv.reservedSmem.offset0,@object
	.size		.nv.reservedSmem.offset0,0x4
